//
// Generated by NVIDIA NVVM Compiler
//
// Compiler Build ID: CL-36424714
// Cuda compilation tools, release 13.0, V13.0.88
// Based on NVVM 20.0.0
//

.version 9.0
.target sm_100
.address_size 64

	// .globl	_Z10bruteforcePcS_
.extern .func  (.param .b32 func_retval0) vprintf
(
	.param .b64 vprintf_param_0,
	.param .b64 vprintf_param_1
)
;
.global .align 4 .b8 precalc_xorwow_matrix[102400];
.global .align 4 .b8 precalc_xorwow_offset_matrix[102400];
.global .align 4 .b8 mrg32k3aM1[2304];
.global .align 4 .b8 mrg32k3aM2[2304];
.global .align 4 .b8 mrg32k3aM1SubSeq[2016];
.global .align 4 .b8 mrg32k3aM2SubSeq[2016];
.global .align 4 .b8 mrg32k3aM1Seq[2304];
.global .align 4 .b8 mrg32k3aM2Seq[2304];
.const .align 8 .b8 __cr_lgamma_table[72];
.global .align 1 .b8 $str[4] = {37, 99, 10};
.global .align 1 .b8 $str$1[6] = {37, 99, 37, 99, 10};
.global .align 1 .b8 $str$2[8] = {37, 99, 37, 99, 37, 99, 10};
.global .align 1 .b8 $str$3[10] = {37, 99, 37, 99, 37, 99, 37, 99, 10};
.global .align 1 .b8 $str$4[12] = {37, 99, 37, 99, 37, 99, 37, 99, 37, 99, 10};
.global .align 1 .b8 $str$5[14] = {37, 99, 37, 99, 37, 99, 37, 99, 37, 99, 37, 99, 10};
.global .align 1 .b8 $str$6[16] = {37, 99, 37, 99, 37, 99, 37, 99, 37, 99, 37, 99, 37, 99, 10};
.global .align 1 .b8 $str$7[18] = {37, 99, 37, 99, 37, 99, 37, 99, 37, 99, 37, 99, 37, 99, 37, 99, 10};

.visible .entry _Z10bruteforcePcS_(
	.param .u64 .ptr .align 1 _Z10bruteforcePcS__param_0,
	.param .u64 .ptr .align 1 _Z10bruteforcePcS__param_1
)
{
	.local .align 16 .b8 	__local_depot0[32];
	.reg .b64 	%SP;
	.reg .b64 	%SPL;
	.reg .pred 	%p<86>;
	.reg .b16 	%rs<3>;
	.reg .b32 	%r<1375>;
	.reg .b64 	%rd<288>;

	mov.u64 	%SPL, __local_depot0;
	cvta.local.u64 	%SP, %SPL;
	ld.param.u64 	%rd71, [_Z10bruteforcePcS__param_0];
	ld.param.u64 	%rd72, [_Z10bruteforcePcS__param_1];
	cvta.to.global.u64 	%rd1, %rd72;
	cvta.to.global.u64 	%rd2, %rd71;
	add.u64 	%rd73, %SP, 0;
	add.u64 	%rd3, %SPL, 0;
	mov.b32 	%r1336, 0;
$L__BB0_1:
	mov.u32 	%r1, %r1336;
	cvt.u64.u32 	%rd74, %r1;
	add.s64 	%rd75, %rd2, %rd74;
	ld.global.u8 	%rs1, [%rd75];
	setp.ne.s16 	%p1, %rs1, 0;
	add.s32 	%r1336, %r1, 1;
	@%p1 bra 	$L__BB0_1;
	mov.b32 	%r1337, 0;
$L__BB0_3:
	mov.u32 	%r3, %r1337;
	cvt.u64.u32 	%rd76, %r3;
	add.s64 	%rd77, %rd1, %rd76;
	ld.global.u8 	%rs2, [%rd77];
	setp.ne.s16 	%p2, %rs2, 0;
	add.s32 	%r1337, %r3, 1;
	@%p2 bra 	$L__BB0_3;
	setp.gt.s32 	%p3, %r1, 4;
	@%p3 bra 	$L__BB0_36;
	setp.gt.s32 	%p9, %r1, 2;
	@%p9 bra 	$L__BB0_21;
	setp.eq.s32 	%p12, %r1, 1;
	@%p12 bra 	$L__BB0_103;
	setp.eq.s32 	%p13, %r1, 2;
	@%p13 bra 	$L__BB0_8;
	bra.uni 	$L__BB0_116;
$L__BB0_8:
	setp.eq.s32 	%p68, %r3, 0;
	@%p68 bra 	$L__BB0_116;
	mov.u32 	%r1123, %tid.x;
	cvt.u64.u32 	%rd240, %r1123;
	add.s64 	%rd25, %rd1, %rd240;
	add.s32 	%r1124, %r3, -1;
	and.b32  	%r29, %r3, 15;
	setp.lt.u32 	%p69, %r1124, 15;
	mov.b32 	%r1350, 0;
	@%p69 bra 	$L__BB0_12;
	and.b32  	%r1350, %r3, 2147483632;
	and.b32  	%r1125, %r3, -16;
	neg.s32 	%r1339, %r1125;
	add.s64 	%rd276, %rd1, 7;
	mov.u64 	%rd241, $str$1;
$L__BB0_11:
	.pragma "nounroll";
	ld.global.s8 	%r1126, [%rd276+-7];
	ld.global.s8 	%r1127, [%rd25];
	st.local.v2.u32 	[%rd3], {%r1126, %r1127};
	cvta.global.u64 	%rd242, %rd241;
	{ // callseq 132, 0
	.param .b64 param0;
	st.param.b64 	[param0], %rd242;
	.param .b64 param1;
	st.param.b64 	[param1], %rd73;
	.param .b32 retval0;
	call.uni (retval0), 
	vprintf, 
	(
	param0, 
	param1
	);
	ld.param.b32 	%r1128, [retval0];
	} // callseq 132
	ld.global.s8 	%r1130, [%rd276+-6];
	ld.global.s8 	%r1131, [%rd25];
	st.local.v2.u32 	[%rd3], {%r1130, %r1131};
	{ // callseq 133, 0
	.param .b64 param0;
	st.param.b64 	[param0], %rd242;
	.param .b64 param1;
	st.param.b64 	[param1], %rd73;
	.param .b32 retval0;
	call.uni (retval0), 
	vprintf, 
	(
	param0, 
	param1
	);
	ld.param.b32 	%r1132, [retval0];
	} // callseq 133
	ld.global.s8 	%r1134, [%rd276+-5];
	ld.global.s8 	%r1135, [%rd25];
	st.local.v2.u32 	[%rd3], {%r1134, %r1135};
	{ // callseq 134, 0
	.param .b64 param0;
	st.param.b64 	[param0], %rd242;
	.param .b64 param1;
	st.param.b64 	[param1], %rd73;
	.param .b32 retval0;
	call.uni (retval0), 
	vprintf, 
	(
	param0, 
	param1
	);
	ld.param.b32 	%r1136, [retval0];
	} // callseq 134
	ld.global.s8 	%r1138, [%rd276+-4];
	ld.global.s8 	%r1139, [%rd25];
	st.local.v2.u32 	[%rd3], {%r1138, %r1139};
	{ // callseq 135, 0
	.param .b64 param0;
	st.param.b64 	[param0], %rd242;
	.param .b64 param1;
	st.param.b64 	[param1], %rd73;
	.param .b32 retval0;
	call.uni (retval0), 
	vprintf, 
	(
	param0, 
	param1
	);
	ld.param.b32 	%r1140, [retval0];
	} // callseq 135
	ld.global.s8 	%r1142, [%rd276+-3];
	ld.global.s8 	%r1143, [%rd25];
	st.local.v2.u32 	[%rd3], {%r1142, %r1143};
	{ // callseq 136, 0
	.param .b64 param0;
	st.param.b64 	[param0], %rd242;
	.param .b64 param1;
	st.param.b64 	[param1], %rd73;
	.param .b32 retval0;
	call.uni (retval0), 
	vprintf, 
	(
	param0, 
	param1
	);
	ld.param.b32 	%r1144, [retval0];
	} // callseq 136
	ld.global.s8 	%r1146, [%rd276+-2];
	ld.global.s8 	%r1147, [%rd25];
	st.local.v2.u32 	[%rd3], {%r1146, %r1147};
	{ // callseq 137, 0
	.param .b64 param0;
	st.param.b64 	[param0], %rd242;
	.param .b64 param1;
	st.param.b64 	[param1], %rd73;
	.param .b32 retval0;
	call.uni (retval0), 
	vprintf, 
	(
	param0, 
	param1
	);
	ld.param.b32 	%r1148, [retval0];
	} // callseq 137
	ld.global.s8 	%r1150, [%rd276+-1];
	ld.global.s8 	%r1151, [%rd25];
	st.local.v2.u32 	[%rd3], {%r1150, %r1151};
	{ // callseq 138, 0
	.param .b64 param0;
	st.param.b64 	[param0], %rd242;
	.param .b64 param1;
	st.param.b64 	[param1], %rd73;
	.param .b32 retval0;
	call.uni (retval0), 
	vprintf, 
	(
	param0, 
	param1
	);
	ld.param.b32 	%r1152, [retval0];
	} // callseq 138
	ld.global.s8 	%r1154, [%rd276];
	ld.global.s8 	%r1155, [%rd25];
	st.local.v2.u32 	[%rd3], {%r1154, %r1155};
	{ // callseq 139, 0
	.param .b64 param0;
	st.param.b64 	[param0], %rd242;
	.param .b64 param1;
	st.param.b64 	[param1], %rd73;
	.param .b32 retval0;
	call.uni (retval0), 
	vprintf, 
	(
	param0, 
	param1
	);
	ld.param.b32 	%r1156, [retval0];
	} // callseq 139
	ld.global.s8 	%r1158, [%rd276+1];
	ld.global.s8 	%r1159, [%rd25];
	st.local.v2.u32 	[%rd3], {%r1158, %r1159};
	{ // callseq 140, 0
	.param .b64 param0;
	st.param.b64 	[param0], %rd242;
	.param .b64 param1;
	st.param.b64 	[param1], %rd73;
	.param .b32 retval0;
	call.uni (retval0), 
	vprintf, 
	(
	param0, 
	param1
	);
	ld.param.b32 	%r1160, [retval0];
	} // callseq 140
	ld.global.s8 	%r1162, [%rd276+2];
	ld.global.s8 	%r1163, [%rd25];
	st.local.v2.u32 	[%rd3], {%r1162, %r1163};
	{ // callseq 141, 0
	.param .b64 param0;
	st.param.b64 	[param0], %rd242;
	.param .b64 param1;
	st.param.b64 	[param1], %rd73;
	.param .b32 retval0;
	call.uni (retval0), 
	vprintf, 
	(
	param0, 
	param1
	);
	ld.param.b32 	%r1164, [retval0];
	} // callseq 141
	ld.global.s8 	%r1166, [%rd276+3];
	ld.global.s8 	%r1167, [%rd25];
	st.local.v2.u32 	[%rd3], {%r1166, %r1167};
	{ // callseq 142, 0
	.param .b64 param0;
	st.param.b64 	[param0], %rd242;
	.param .b64 param1;
	st.param.b64 	[param1], %rd73;
	.param .b32 retval0;
	call.uni (retval0), 
	vprintf, 
	(
	param0, 
	param1
	);
	ld.param.b32 	%r1168, [retval0];
	} // callseq 142
	ld.global.s8 	%r1170, [%rd276+4];
	ld.global.s8 	%r1171, [%rd25];
	st.local.v2.u32 	[%rd3], {%r1170, %r1171};
	{ // callseq 143, 0
	.param .b64 param0;
	st.param.b64 	[param0], %rd242;
	.param .b64 param1;
	st.param.b64 	[param1], %rd73;
	.param .b32 retval0;
	call.uni (retval0), 
	vprintf, 
	(
	param0, 
	param1
	);
	ld.param.b32 	%r1172, [retval0];
	} // callseq 143
	ld.global.s8 	%r1174, [%rd276+5];
	ld.global.s8 	%r1175, [%rd25];
	st.local.v2.u32 	[%rd3], {%r1174, %r1175};
	{ // callseq 144, 0
	.param .b64 param0;
	st.param.b64 	[param0], %rd242;
	.param .b64 param1;
	st.param.b64 	[param1], %rd73;
	.param .b32 retval0;
	call.uni (retval0), 
	vprintf, 
	(
	param0, 
	param1
	);
	ld.param.b32 	%r1176, [retval0];
	} // callseq 144
	ld.global.s8 	%r1178, [%rd276+6];
	ld.global.s8 	%r1179, [%rd25];
	st.local.v2.u32 	[%rd3], {%r1178, %r1179};
	{ // callseq 145, 0
	.param .b64 param0;
	st.param.b64 	[param0], %rd242;
	.param .b64 param1;
	st.param.b64 	[param1], %rd73;
	.param .b32 retval0;
	call.uni (retval0), 
	vprintf, 
	(
	param0, 
	param1
	);
	ld.param.b32 	%r1180, [retval0];
	} // callseq 145
	ld.global.s8 	%r1182, [%rd276+7];
	ld.global.s8 	%r1183, [%rd25];
	st.local.v2.u32 	[%rd3], {%r1182, %r1183};
	{ // callseq 146, 0
	.param .b64 param0;
	st.param.b64 	[param0], %rd242;
	.param .b64 param1;
	st.param.b64 	[param1], %rd73;
	.param .b32 retval0;
	call.uni (retval0), 
	vprintf, 
	(
	param0, 
	param1
	);
	ld.param.b32 	%r1184, [retval0];
	} // callseq 146
	ld.global.s8 	%r1186, [%rd276+8];
	ld.global.s8 	%r1187, [%rd25];
	st.local.v2.u32 	[%rd3], {%r1186, %r1187};
	{ // callseq 147, 0
	.param .b64 param0;
	st.param.b64 	[param0], %rd242;
	.param .b64 param1;
	st.param.b64 	[param1], %rd73;
	.param .b32 retval0;
	call.uni (retval0), 
	vprintf, 
	(
	param0, 
	param1
	);
	ld.param.b32 	%r1188, [retval0];
	} // callseq 147
	add.s32 	%r1339, %r1339, 16;
	add.s64 	%rd276, %rd276, 16;
	setp.eq.s32 	%p70, %r1339, 0;
	@%p70 bra 	$L__BB0_12;
	bra.uni 	$L__BB0_11;
$L__BB0_12:
	setp.eq.s32 	%p71, %r29, 0;
	@%p71 bra 	$L__BB0_116;
	and.b32  	%r64, %r3, 7;
	setp.lt.u32 	%p72, %r29, 8;
	@%p72 bra 	$L__BB0_15;
	cvt.u64.u32 	%rd244, %r1350;
	add.s64 	%rd245, %rd1, %rd244;
	ld.global.s8 	%r1190, [%rd245];
	ld.global.s8 	%r1191, [%rd25];
	st.local.v2.u32 	[%rd3], {%r1190, %r1191};
	mov.u64 	%rd246, $str$1;
	cvta.global.u64 	%rd247, %rd246;
	{ // callseq 148, 0
	.param .b64 param0;
	st.param.b64 	[param0], %rd247;
	.param .b64 param1;
	st.param.b64 	[param1], %rd73;
	.param .b32 retval0;
	call.uni (retval0), 
	vprintf, 
	(
	param0, 
	param1
	);
	ld.param.b32 	%r1192, [retval0];
	} // callseq 148
	ld.global.s8 	%r1194, [%rd245+1];
	ld.global.s8 	%r1195, [%rd25];
	st.local.v2.u32 	[%rd3], {%r1194, %r1195};
	{ // callseq 149, 0
	.param .b64 param0;
	st.param.b64 	[param0], %rd247;
	.param .b64 param1;
	st.param.b64 	[param1], %rd73;
	.param .b32 retval0;
	call.uni (retval0), 
	vprintf, 
	(
	param0, 
	param1
	);
	ld.param.b32 	%r1196, [retval0];
	} // callseq 149
	ld.global.s8 	%r1198, [%rd245+2];
	ld.global.s8 	%r1199, [%rd25];
	st.local.v2.u32 	[%rd3], {%r1198, %r1199};
	{ // callseq 150, 0
	.param .b64 param0;
	st.param.b64 	[param0], %rd247;
	.param .b64 param1;
	st.param.b64 	[param1], %rd73;
	.param .b32 retval0;
	call.uni (retval0), 
	vprintf, 
	(
	param0, 
	param1
	);
	ld.param.b32 	%r1200, [retval0];
	} // callseq 150
	ld.global.s8 	%r1202, [%rd245+3];
	ld.global.s8 	%r1203, [%rd25];
	st.local.v2.u32 	[%rd3], {%r1202, %r1203};
	{ // callseq 151, 0
	.param .b64 param0;
	st.param.b64 	[param0], %rd247;
	.param .b64 param1;
	st.param.b64 	[param1], %rd73;
	.param .b32 retval0;
	call.uni (retval0), 
	vprintf, 
	(
	param0, 
	param1
	);
	ld.param.b32 	%r1204, [retval0];
	} // callseq 151
	ld.global.s8 	%r1206, [%rd245+4];
	ld.global.s8 	%r1207, [%rd25];
	st.local.v2.u32 	[%rd3], {%r1206, %r1207};
	{ // callseq 152, 0
	.param .b64 param0;
	st.param.b64 	[param0], %rd247;
	.param .b64 param1;
	st.param.b64 	[param1], %rd73;
	.param .b32 retval0;
	call.uni (retval0), 
	vprintf, 
	(
	param0, 
	param1
	);
	ld.param.b32 	%r1208, [retval0];
	} // callseq 152
	ld.global.s8 	%r1210, [%rd245+5];
	ld.global.s8 	%r1211, [%rd25];
	st.local.v2.u32 	[%rd3], {%r1210, %r1211};
	{ // callseq 153, 0
	.param .b64 param0;
	st.param.b64 	[param0], %rd247;
	.param .b64 param1;
	st.param.b64 	[param1], %rd73;
	.param .b32 retval0;
	call.uni (retval0), 
	vprintf, 
	(
	param0, 
	param1
	);
	ld.param.b32 	%r1212, [retval0];
	} // callseq 153
	ld.global.s8 	%r1214, [%rd245+6];
	ld.global.s8 	%r1215, [%rd25];
	st.local.v2.u32 	[%rd3], {%r1214, %r1215};
	{ // callseq 154, 0
	.param .b64 param0;
	st.param.b64 	[param0], %rd247;
	.param .b64 param1;
	st.param.b64 	[param1], %rd73;
	.param .b32 retval0;
	call.uni (retval0), 
	vprintf, 
	(
	param0, 
	param1
	);
	ld.param.b32 	%r1216, [retval0];
	} // callseq 154
	ld.global.s8 	%r1218, [%rd245+7];
	ld.global.s8 	%r1219, [%rd25];
	st.local.v2.u32 	[%rd3], {%r1218, %r1219};
	{ // callseq 155, 0
	.param .b64 param0;
	st.param.b64 	[param0], %rd247;
	.param .b64 param1;
	st.param.b64 	[param1], %rd73;
	.param .b32 retval0;
	call.uni (retval0), 
	vprintf, 
	(
	param0, 
	param1
	);
	ld.param.b32 	%r1220, [retval0];
	} // callseq 155
	add.s32 	%r1350, %r1350, 8;
$L__BB0_15:
	setp.eq.s32 	%p73, %r64, 0;
	@%p73 bra 	$L__BB0_116;
	setp.lt.u32 	%p74, %r64, 4;
	@%p74 bra 	$L__BB0_18;
	cvt.u64.u32 	%rd249, %r1350;
	add.s64 	%rd250, %rd1, %rd249;
	ld.global.s8 	%r1222, [%rd250];
	ld.global.s8 	%r1223, [%rd25];
	st.local.v2.u32 	[%rd3], {%r1222, %r1223};
	mov.u64 	%rd251, $str$1;
	cvta.global.u64 	%rd252, %rd251;
	{ // callseq 156, 0
	.param .b64 param0;
	st.param.b64 	[param0], %rd252;
	.param .b64 param1;
	st.param.b64 	[param1], %rd73;
	.param .b32 retval0;
	call.uni (retval0), 
	vprintf, 
	(
	param0, 
	param1
	);
	ld.param.b32 	%r1224, [retval0];
	} // callseq 156
	ld.global.s8 	%r1226, [%rd250+1];
	ld.global.s8 	%r1227, [%rd25];
	st.local.v2.u32 	[%rd3], {%r1226, %r1227};
	{ // callseq 157, 0
	.param .b64 param0;
	st.param.b64 	[param0], %rd252;
	.param .b64 param1;
	st.param.b64 	[param1], %rd73;
	.param .b32 retval0;
	call.uni (retval0), 
	vprintf, 
	(
	param0, 
	param1
	);
	ld.param.b32 	%r1228, [retval0];
	} // callseq 157
	ld.global.s8 	%r1230, [%rd250+2];
	ld.global.s8 	%r1231, [%rd25];
	st.local.v2.u32 	[%rd3], {%r1230, %r1231};
	{ // callseq 158, 0
	.param .b64 param0;
	st.param.b64 	[param0], %rd252;
	.param .b64 param1;
	st.param.b64 	[param1], %rd73;
	.param .b32 retval0;
	call.uni (retval0), 
	vprintf, 
	(
	param0, 
	param1
	);
	ld.param.b32 	%r1232, [retval0];
	} // callseq 158
	ld.global.s8 	%r1234, [%rd250+3];
	ld.global.s8 	%r1235, [%rd25];
	st.local.v2.u32 	[%rd3], {%r1234, %r1235};
	{ // callseq 159, 0
	.param .b64 param0;
	st.param.b64 	[param0], %rd252;
	.param .b64 param1;
	st.param.b64 	[param1], %rd73;
	.param .b32 retval0;
	call.uni (retval0), 
	vprintf, 
	(
	param0, 
	param1
	);
	ld.param.b32 	%r1236, [retval0];
	} // callseq 159
	add.s32 	%r1350, %r1350, 4;
$L__BB0_18:
	and.b32  	%r1238, %r3, 3;
	setp.eq.s32 	%p75, %r1238, 0;
	@%p75 bra 	$L__BB0_116;
	cvt.u64.u32 	%rd254, %r1350;
	add.s64 	%rd284, %rd1, %rd254;
	neg.s32 	%r1353, %r1238;
	mov.u64 	%rd255, $str$1;
$L__BB0_20:
	.pragma "nounroll";
	ld.global.s8 	%r1240, [%rd284];
	ld.global.s8 	%r1241, [%rd25];
	st.local.v2.u32 	[%rd3], {%r1240, %r1241};
	cvta.global.u64 	%rd256, %rd255;
	{ // callseq 160, 0
	.param .b64 param0;
	st.param.b64 	[param0], %rd256;
	.param .b64 param1;
	st.param.b64 	[param1], %rd73;
	.param .b32 retval0;
	call.uni (retval0), 
	vprintf, 
	(
	param0, 
	param1
	);
	ld.param.b32 	%r1242, [retval0];
	} // callseq 160
	add.s64 	%rd284, %rd284, 1;
	add.s32 	%r1353, %r1353, 1;
	setp.eq.s32 	%p76, %r1353, 0;
	@%p76 bra 	$L__BB0_116;
	bra.uni 	$L__BB0_20;
$L__BB0_21:
	setp.eq.s32 	%p10, %r1, 3;
	@%p10 bra 	$L__BB0_90;
	setp.eq.s32 	%p11, %r1, 4;
	@%p11 bra 	$L__BB0_23;
	bra.uni 	$L__BB0_116;
$L__BB0_23:
	setp.eq.s32 	%p50, %r3, 0;
	@%p50 bra 	$L__BB0_116;
	mov.u32 	%r786, %tid.x;
	cvt.u64.u32 	%rd201, %r786;
	add.s64 	%rd18, %rd1, %rd201;
	mov.u32 	%r787, %ctaid.x;
	div.u32 	%r788, %r787, %r3;
	mul.lo.s32 	%r789, %r788, %r3;
	sub.s32 	%r790, %r787, %r789;
	cvt.u64.u32 	%rd202, %r790;
	add.s64 	%rd19, %rd1, %rd202;
	rem.u32 	%r791, %r788, %r3;
	cvt.u64.u32 	%rd203, %r791;
	add.s64 	%rd20, %rd1, %rd203;
	and.b32  	%r23, %r3, 15;
	setp.lt.u32 	%p51, %r3, 16;
	mov.b32 	%r1358, 0;
	@%p51 bra 	$L__BB0_27;
	and.b32  	%r1358, %r3, 2147483632;
	and.b32  	%r792, %r3, -16;
	neg.s32 	%r1341, %r792;
	add.s64 	%rd278, %rd1, 7;
	mov.u64 	%rd204, $str$3;
$L__BB0_26:
	.pragma "nounroll";
	ld.global.s8 	%r793, [%rd278+-7];
	ld.global.s8 	%r794, [%rd18];
	ld.global.s8 	%r795, [%rd19];
	ld.global.s8 	%r796, [%rd20];
	st.local.v4.u32 	[%rd3], {%r793, %r794, %r795, %r796};
	cvta.global.u64 	%rd205, %rd204;
	add.u64 	%rd206, %SP, 0;
	{ // callseq 74, 0
	.param .b64 param0;
	st.param.b64 	[param0], %rd205;
	.param .b64 param1;
	st.param.b64 	[param1], %rd206;
	.param .b32 retval0;
	call.uni (retval0), 
	vprintf, 
	(
	param0, 
	param1
	);
	ld.param.b32 	%r797, [retval0];
	} // callseq 74
	ld.global.s8 	%r799, [%rd278+-6];
	ld.global.s8 	%r800, [%rd18];
	ld.global.s8 	%r801, [%rd19];
	ld.global.s8 	%r802, [%rd20];
	st.local.v4.u32 	[%rd3], {%r799, %r800, %r801, %r802};
	{ // callseq 75, 0
	.param .b64 param0;
	st.param.b64 	[param0], %rd205;
	.param .b64 param1;
	st.param.b64 	[param1], %rd206;
	.param .b32 retval0;
	call.uni (retval0), 
	vprintf, 
	(
	param0, 
	param1
	);
	ld.param.b32 	%r803, [retval0];
	} // callseq 75
	ld.global.s8 	%r805, [%rd278+-5];
	ld.global.s8 	%r806, [%rd18];
	ld.global.s8 	%r807, [%rd19];
	ld.global.s8 	%r808, [%rd20];
	st.local.v4.u32 	[%rd3], {%r805, %r806, %r807, %r808};
	{ // callseq 76, 0
	.param .b64 param0;
	st.param.b64 	[param0], %rd205;
	.param .b64 param1;
	st.param.b64 	[param1], %rd206;
	.param .b32 retval0;
	call.uni (retval0), 
	vprintf, 
	(
	param0, 
	param1
	);
	ld.param.b32 	%r809, [retval0];
	} // callseq 76
	ld.global.s8 	%r811, [%rd278+-4];
	ld.global.s8 	%r812, [%rd18];
	ld.global.s8 	%r813, [%rd19];
	ld.global.s8 	%r814, [%rd20];
	st.local.v4.u32 	[%rd3], {%r811, %r812, %r813, %r814};
	{ // callseq 77, 0
	.param .b64 param0;
	st.param.b64 	[param0], %rd205;
	.param .b64 param1;
	st.param.b64 	[param1], %rd206;
	.param .b32 retval0;
	call.uni (retval0), 
	vprintf, 
	(
	param0, 
	param1
	);
	ld.param.b32 	%r815, [retval0];
	} // callseq 77
	ld.global.s8 	%r817, [%rd278+-3];
	ld.global.s8 	%r818, [%rd18];
	ld.global.s8 	%r819, [%rd19];
	ld.global.s8 	%r820, [%rd20];
	st.local.v4.u32 	[%rd3], {%r817, %r818, %r819, %r820};
	{ // callseq 78, 0
	.param .b64 param0;
	st.param.b64 	[param0], %rd205;
	.param .b64 param1;
	st.param.b64 	[param1], %rd206;
	.param .b32 retval0;
	call.uni (retval0), 
	vprintf, 
	(
	param0, 
	param1
	);
	ld.param.b32 	%r821, [retval0];
	} // callseq 78
	ld.global.s8 	%r823, [%rd278+-2];
	ld.global.s8 	%r824, [%rd18];
	ld.global.s8 	%r825, [%rd19];
	ld.global.s8 	%r826, [%rd20];
	st.local.v4.u32 	[%rd3], {%r823, %r824, %r825, %r826};
	{ // callseq 79, 0
	.param .b64 param0;
	st.param.b64 	[param0], %rd205;
	.param .b64 param1;
	st.param.b64 	[param1], %rd206;
	.param .b32 retval0;
	call.uni (retval0), 
	vprintf, 
	(
	param0, 
	param1
	);
	ld.param.b32 	%r827, [retval0];
	} // callseq 79
	ld.global.s8 	%r829, [%rd278+-1];
	ld.global.s8 	%r830, [%rd18];
	ld.global.s8 	%r831, [%rd19];
	ld.global.s8 	%r832, [%rd20];
	st.local.v4.u32 	[%rd3], {%r829, %r830, %r831, %r832};
	{ // callseq 80, 0
	.param .b64 param0;
	st.param.b64 	[param0], %rd205;
	.param .b64 param1;
	st.param.b64 	[param1], %rd206;
	.param .b32 retval0;
	call.uni (retval0), 
	vprintf, 
	(
	param0, 
	param1
	);
	ld.param.b32 	%r833, [retval0];
	} // callseq 80
	ld.global.s8 	%r835, [%rd278];
	ld.global.s8 	%r836, [%rd18];
	ld.global.s8 	%r837, [%rd19];
	ld.global.s8 	%r838, [%rd20];
	st.local.v4.u32 	[%rd3], {%r835, %r836, %r837, %r838};
	{ // callseq 81, 0
	.param .b64 param0;
	st.param.b64 	[param0], %rd205;
	.param .b64 param1;
	st.param.b64 	[param1], %rd206;
	.param .b32 retval0;
	call.uni (retval0), 
	vprintf, 
	(
	param0, 
	param1
	);
	ld.param.b32 	%r839, [retval0];
	} // callseq 81
	ld.global.s8 	%r841, [%rd278+1];
	ld.global.s8 	%r842, [%rd18];
	ld.global.s8 	%r843, [%rd19];
	ld.global.s8 	%r844, [%rd20];
	st.local.v4.u32 	[%rd3], {%r841, %r842, %r843, %r844};
	{ // callseq 82, 0
	.param .b64 param0;
	st.param.b64 	[param0], %rd205;
	.param .b64 param1;
	st.param.b64 	[param1], %rd206;
	.param .b32 retval0;
	call.uni (retval0), 
	vprintf, 
	(
	param0, 
	param1
	);
	ld.param.b32 	%r845, [retval0];
	} // callseq 82
	ld.global.s8 	%r847, [%rd278+2];
	ld.global.s8 	%r848, [%rd18];
	ld.global.s8 	%r849, [%rd19];
	ld.global.s8 	%r850, [%rd20];
	st.local.v4.u32 	[%rd3], {%r847, %r848, %r849, %r850};
	{ // callseq 83, 0
	.param .b64 param0;
	st.param.b64 	[param0], %rd205;
	.param .b64 param1;
	st.param.b64 	[param1], %rd206;
	.param .b32 retval0;
	call.uni (retval0), 
	vprintf, 
	(
	param0, 
	param1
	);
	ld.param.b32 	%r851, [retval0];
	} // callseq 83
	ld.global.s8 	%r853, [%rd278+3];
	ld.global.s8 	%r854, [%rd18];
	ld.global.s8 	%r855, [%rd19];
	ld.global.s8 	%r856, [%rd20];
	st.local.v4.u32 	[%rd3], {%r853, %r854, %r855, %r856};
	{ // callseq 84, 0
	.param .b64 param0;
	st.param.b64 	[param0], %rd205;
	.param .b64 param1;
	st.param.b64 	[param1], %rd206;
	.param .b32 retval0;
	call.uni (retval0), 
	vprintf, 
	(
	param0, 
	param1
	);
	ld.param.b32 	%r857, [retval0];
	} // callseq 84
	ld.global.s8 	%r859, [%rd278+4];
	ld.global.s8 	%r860, [%rd18];
	ld.global.s8 	%r861, [%rd19];
	ld.global.s8 	%r862, [%rd20];
	st.local.v4.u32 	[%rd3], {%r859, %r860, %r861, %r862};
	{ // callseq 85, 0
	.param .b64 param0;
	st.param.b64 	[param0], %rd205;
	.param .b64 param1;
	st.param.b64 	[param1], %rd206;
	.param .b32 retval0;
	call.uni (retval0), 
	vprintf, 
	(
	param0, 
	param1
	);
	ld.param.b32 	%r863, [retval0];
	} // callseq 85
	ld.global.s8 	%r865, [%rd278+5];
	ld.global.s8 	%r866, [%rd18];
	ld.global.s8 	%r867, [%rd19];
	ld.global.s8 	%r868, [%rd20];
	st.local.v4.u32 	[%rd3], {%r865, %r866, %r867, %r868};
	{ // callseq 86, 0
	.param .b64 param0;
	st.param.b64 	[param0], %rd205;
	.param .b64 param1;
	st.param.b64 	[param1], %rd206;
	.param .b32 retval0;
	call.uni (retval0), 
	vprintf, 
	(
	param0, 
	param1
	);
	ld.param.b32 	%r869, [retval0];
	} // callseq 86
	ld.global.s8 	%r871, [%rd278+6];
	ld.global.s8 	%r872, [%rd18];
	ld.global.s8 	%r873, [%rd19];
	ld.global.s8 	%r874, [%rd20];
	st.local.v4.u32 	[%rd3], {%r871, %r872, %r873, %r874};
	{ // callseq 87, 0
	.param .b64 param0;
	st.param.b64 	[param0], %rd205;
	.param .b64 param1;
	st.param.b64 	[param1], %rd206;
	.param .b32 retval0;
	call.uni (retval0), 
	vprintf, 
	(
	param0, 
	param1
	);
	ld.param.b32 	%r875, [retval0];
	} // callseq 87
	ld.global.s8 	%r877, [%rd278+7];
	ld.global.s8 	%r878, [%rd18];
	ld.global.s8 	%r879, [%rd19];
	ld.global.s8 	%r880, [%rd20];
	st.local.v4.u32 	[%rd3], {%r877, %r878, %r879, %r880};
	{ // callseq 88, 0
	.param .b64 param0;
	st.param.b64 	[param0], %rd205;
	.param .b64 param1;
	st.param.b64 	[param1], %rd206;
	.param .b32 retval0;
	call.uni (retval0), 
	vprintf, 
	(
	param0, 
	param1
	);
	ld.param.b32 	%r881, [retval0];
	} // callseq 88
	ld.global.s8 	%r883, [%rd278+8];
	ld.global.s8 	%r884, [%rd18];
	ld.global.s8 	%r885, [%rd19];
	ld.global.s8 	%r886, [%rd20];
	st.local.v4.u32 	[%rd3], {%r883, %r884, %r885, %r886};
	{ // callseq 89, 0
	.param .b64 param0;
	st.param.b64 	[param0], %rd205;
	.param .b64 param1;
	st.param.b64 	[param1], %rd206;
	.param .b32 retval0;
	call.uni (retval0), 
	vprintf, 
	(
	param0, 
	param1
	);
	ld.param.b32 	%r887, [retval0];
	} // callseq 89
	add.s32 	%r1341, %r1341, 16;
	add.s64 	%rd278, %rd278, 16;
	setp.eq.s32 	%p52, %r1341, 0;
	@%p52 bra 	$L__BB0_27;
	bra.uni 	$L__BB0_26;
$L__BB0_27:
	setp.eq.s32 	%p53, %r23, 0;
	@%p53 bra 	$L__BB0_116;
	and.b32  	%r82, %r3, 7;
	setp.lt.u32 	%p54, %r23, 8;
	@%p54 bra 	$L__BB0_30;
	cvt.u64.u32 	%rd207, %r1358;
	add.s64 	%rd208, %rd1, %rd207;
	ld.global.s8 	%r889, [%rd208];
	ld.global.s8 	%r890, [%rd18];
	ld.global.s8 	%r891, [%rd19];
	ld.global.s8 	%r892, [%rd20];
	st.local.v4.u32 	[%rd3], {%r889, %r890, %r891, %r892};
	mov.u64 	%rd209, $str$3;
	cvta.global.u64 	%rd210, %rd209;
	add.u64 	%rd211, %SP, 0;
	{ // callseq 90, 0
	.param .b64 param0;
	st.param.b64 	[param0], %rd210;
	.param .b64 param1;
	st.param.b64 	[param1], %rd211;
	.param .b32 retval0;
	call.uni (retval0), 
	vprintf, 
	(
	param0, 
	param1
	);
	ld.param.b32 	%r893, [retval0];
	} // callseq 90
	ld.global.s8 	%r895, [%rd208+1];
	ld.global.s8 	%r896, [%rd18];
	ld.global.s8 	%r897, [%rd19];
	ld.global.s8 	%r898, [%rd20];
	st.local.v4.u32 	[%rd3], {%r895, %r896, %r897, %r898};
	{ // callseq 91, 0
	.param .b64 param0;
	st.param.b64 	[param0], %rd210;
	.param .b64 param1;
	st.param.b64 	[param1], %rd211;
	.param .b32 retval0;
	call.uni (retval0), 
	vprintf, 
	(
	param0, 
	param1
	);
	ld.param.b32 	%r899, [retval0];
	} // callseq 91
	ld.global.s8 	%r901, [%rd208+2];
	ld.global.s8 	%r902, [%rd18];
	ld.global.s8 	%r903, [%rd19];
	ld.global.s8 	%r904, [%rd20];
	st.local.v4.u32 	[%rd3], {%r901, %r902, %r903, %r904};
	{ // callseq 92, 0
	.param .b64 param0;
	st.param.b64 	[param0], %rd210;
	.param .b64 param1;
	st.param.b64 	[param1], %rd211;
	.param .b32 retval0;
	call.uni (retval0), 
	vprintf, 
	(
	param0, 
	param1
	);
	ld.param.b32 	%r905, [retval0];
	} // callseq 92
	ld.global.s8 	%r907, [%rd208+3];
	ld.global.s8 	%r908, [%rd18];
	ld.global.s8 	%r909, [%rd19];
	ld.global.s8 	%r910, [%rd20];
	st.local.v4.u32 	[%rd3], {%r907, %r908, %r909, %r910};
	{ // callseq 93, 0
	.param .b64 param0;
	st.param.b64 	[param0], %rd210;
	.param .b64 param1;
	st.param.b64 	[param1], %rd211;
	.param .b32 retval0;
	call.uni (retval0), 
	vprintf, 
	(
	param0, 
	param1
	);
	ld.param.b32 	%r911, [retval0];
	} // callseq 93
	ld.global.s8 	%r913, [%rd208+4];
	ld.global.s8 	%r914, [%rd18];
	ld.global.s8 	%r915, [%rd19];
	ld.global.s8 	%r916, [%rd20];
	st.local.v4.u32 	[%rd3], {%r913, %r914, %r915, %r916};
	{ // callseq 94, 0
	.param .b64 param0;
	st.param.b64 	[param0], %rd210;
	.param .b64 param1;
	st.param.b64 	[param1], %rd211;
	.param .b32 retval0;
	call.uni (retval0), 
	vprintf, 
	(
	param0, 
	param1
	);
	ld.param.b32 	%r917, [retval0];
	} // callseq 94
	ld.global.s8 	%r919, [%rd208+5];
	ld.global.s8 	%r920, [%rd18];
	ld.global.s8 	%r921, [%rd19];
	ld.global.s8 	%r922, [%rd20];
	st.local.v4.u32 	[%rd3], {%r919, %r920, %r921, %r922};
	{ // callseq 95, 0
	.param .b64 param0;
	st.param.b64 	[param0], %rd210;
	.param .b64 param1;
	st.param.b64 	[param1], %rd211;
	.param .b32 retval0;
	call.uni (retval0), 
	vprintf, 
	(
	param0, 
	param1
	);
	ld.param.b32 	%r923, [retval0];
	} // callseq 95
	ld.global.s8 	%r925, [%rd208+6];
	ld.global.s8 	%r926, [%rd18];
	ld.global.s8 	%r927, [%rd19];
	ld.global.s8 	%r928, [%rd20];
	st.local.v4.u32 	[%rd3], {%r925, %r926, %r927, %r928};
	{ // callseq 96, 0
	.param .b64 param0;
	st.param.b64 	[param0], %rd210;
	.param .b64 param1;
	st.param.b64 	[param1], %rd211;
	.param .b32 retval0;
	call.uni (retval0), 
	vprintf, 
	(
	param0, 
	param1
	);
	ld.param.b32 	%r929, [retval0];
	} // callseq 96
	ld.global.s8 	%r931, [%rd208+7];
	ld.global.s8 	%r932, [%rd18];
	ld.global.s8 	%r933, [%rd19];
	ld.global.s8 	%r934, [%rd20];
	st.local.v4.u32 	[%rd3], {%r931, %r932, %r933, %r934};
	{ // callseq 97, 0
	.param .b64 param0;
	st.param.b64 	[param0], %rd210;
	.param .b64 param1;
	st.param.b64 	[param1], %rd211;
	.param .b32 retval0;
	call.uni (retval0), 
	vprintf, 
	(
	param0, 
	param1
	);
	ld.param.b32 	%r935, [retval0];
	} // callseq 97
	add.s32 	%r1358, %r1358, 8;
$L__BB0_30:
	setp.eq.s32 	%p55, %r82, 0;
	@%p55 bra 	$L__BB0_116;
	setp.lt.u32 	%p56, %r82, 4;
	@%p56 bra 	$L__BB0_33;
	cvt.u64.u32 	%rd212, %r1358;
	add.s64 	%rd213, %rd1, %rd212;
	ld.global.s8 	%r937, [%rd213];
	ld.global.s8 	%r938, [%rd18];
	ld.global.s8 	%r939, [%rd19];
	ld.global.s8 	%r940, [%rd20];
	st.local.v4.u32 	[%rd3], {%r937, %r938, %r939, %r940};
	mov.u64 	%rd214, $str$3;
	cvta.global.u64 	%rd215, %rd214;
	add.u64 	%rd216, %SP, 0;
	{ // callseq 98, 0
	.param .b64 param0;
	st.param.b64 	[param0], %rd215;
	.param .b64 param1;
	st.param.b64 	[param1], %rd216;
	.param .b32 retval0;
	call.uni (retval0), 
	vprintf, 
	(
	param0, 
	param1
	);
	ld.param.b32 	%r941, [retval0];
	} // callseq 98
	ld.global.s8 	%r943, [%rd213+1];
	ld.global.s8 	%r944, [%rd18];
	ld.global.s8 	%r945, [%rd19];
	ld.global.s8 	%r946, [%rd20];
	st.local.v4.u32 	[%rd3], {%r943, %r944, %r945, %r946};
	{ // callseq 99, 0
	.param .b64 param0;
	st.param.b64 	[param0], %rd215;
	.param .b64 param1;
	st.param.b64 	[param1], %rd216;
	.param .b32 retval0;
	call.uni (retval0), 
	vprintf, 
	(
	param0, 
	param1
	);
	ld.param.b32 	%r947, [retval0];
	} // callseq 99
	ld.global.s8 	%r949, [%rd213+2];
	ld.global.s8 	%r950, [%rd18];
	ld.global.s8 	%r951, [%rd19];
	ld.global.s8 	%r952, [%rd20];
	st.local.v4.u32 	[%rd3], {%r949, %r950, %r951, %r952};
	{ // callseq 100, 0
	.param .b64 param0;
	st.param.b64 	[param0], %rd215;
	.param .b64 param1;
	st.param.b64 	[param1], %rd216;
	.param .b32 retval0;
	call.uni (retval0), 
	vprintf, 
	(
	param0, 
	param1
	);
	ld.param.b32 	%r953, [retval0];
	} // callseq 100
	ld.global.s8 	%r955, [%rd213+3];
	ld.global.s8 	%r956, [%rd18];
	ld.global.s8 	%r957, [%rd19];
	ld.global.s8 	%r958, [%rd20];
	st.local.v4.u32 	[%rd3], {%r955, %r956, %r957, %r958};
	{ // callseq 101, 0
	.param .b64 param0;
	st.param.b64 	[param0], %rd215;
	.param .b64 param1;
	st.param.b64 	[param1], %rd216;
	.param .b32 retval0;
	call.uni (retval0), 
	vprintf, 
	(
	param0, 
	param1
	);
	ld.param.b32 	%r959, [retval0];
	} // callseq 101
	add.s32 	%r1358, %r1358, 4;
$L__BB0_33:
	and.b32  	%r961, %r3, 3;
	setp.eq.s32 	%p57, %r961, 0;
	@%p57 bra 	$L__BB0_116;
	cvt.u64.u32 	%rd217, %r1358;
	add.s64 	%rd286, %rd1, %rd217;
	neg.s32 	%r1361, %r961;
	mov.u64 	%rd218, $str$3;
	add.u64 	%rd220, %SP, 0;
$L__BB0_35:
	.pragma "nounroll";
	ld.global.s8 	%r963, [%rd286];
	ld.global.s8 	%r964, [%rd18];
	ld.global.s8 	%r965, [%rd19];
	ld.global.s8 	%r966, [%rd20];
	st.local.v4.u32 	[%rd3], {%r963, %r964, %r965, %r966};
	cvta.global.u64 	%rd219, %rd218;
	{ // callseq 102, 0
	.param .b64 param0;
	st.param.b64 	[param0], %rd219;
	.param .b64 param1;
	st.param.b64 	[param1], %rd220;
	.param .b32 retval0;
	call.uni (retval0), 
	vprintf, 
	(
	param0, 
	param1
	);
	ld.param.b32 	%r967, [retval0];
	} // callseq 102
	add.s64 	%rd286, %rd286, 1;
	add.s32 	%r1361, %r1361, 1;
	setp.eq.s32 	%p58, %r1361, 0;
	@%p58 bra 	$L__BB0_116;
	bra.uni 	$L__BB0_35;
$L__BB0_36:
	setp.gt.s32 	%p4, %r1, 6;
	@%p4 bra 	$L__BB0_51;
	setp.eq.s32 	%p7, %r1, 5;
	@%p7 bra 	$L__BB0_77;
	setp.eq.s32 	%p8, %r1, 6;
	@%p8 bra 	$L__BB0_39;
	bra.uni 	$L__BB0_116;
$L__BB0_39:
	setp.eq.s32 	%p32, %r3, 0;
	@%p32 bra 	$L__BB0_116;
	mov.u32 	%r436, %tid.x;
	cvt.u64.u32 	%rd155, %r436;
	add.s64 	%rd8, %rd1, %rd155;
	mov.u32 	%r437, %ctaid.x;
	div.u32 	%r438, %r437, %r3;
	mul.lo.s32 	%r439, %r438, %r3;
	sub.s32 	%r440, %r437, %r439;
	cvt.u64.u32 	%rd156, %r440;
	add.s64 	%rd9, %rd1, %rd156;
	rem.u32 	%r441, %r438, %r3;
	cvt.u64.u32 	%rd157, %r441;
	add.s64 	%rd10, %rd1, %rd157;
	mul.lo.s32 	%r442, %r3, %r3;
	div.u32 	%r443, %r437, %r442;
	rem.u32 	%r444, %r443, %r3;
	cvt.u64.u32 	%rd158, %r444;
	add.s64 	%rd11, %rd1, %rd158;
	mul.lo.s32 	%r445, %r442, %r3;
	div.u32 	%r446, %r437, %r445;
	rem.u32 	%r447, %r446, %r3;
	cvt.u64.u32 	%rd159, %r447;
	add.s64 	%rd12, %rd1, %rd159;
	and.b32  	%r18, %r3, 7;
	setp.lt.u32 	%p33, %r3, 8;
	mov.b32 	%r1366, 0;
	@%p33 bra 	$L__BB0_43;
	and.b32  	%r1366, %r3, 2147483640;
	and.b32  	%r448, %r3, -8;
	neg.s32 	%r1343, %r448;
	add.s64 	%rd280, %rd1, 3;
$L__BB0_42:
	.pragma "nounroll";
	ld.global.s8 	%r449, [%rd280+-3];
	ld.global.s8 	%r450, [%rd8];
	ld.global.s8 	%r451, [%rd9];
	ld.global.s8 	%r452, [%rd10];
	ld.global.s8 	%r453, [%rd11];
	ld.global.s8 	%r454, [%rd12];
	st.local.v4.u32 	[%rd3], {%r449, %r450, %r451, %r452};
	st.local.v2.u32 	[%rd3+16], {%r453, %r454};
	mov.u64 	%rd160, $str$5;
	cvta.global.u64 	%rd161, %rd160;
	{ // callseq 30, 0
	.param .b64 param0;
	st.param.b64 	[param0], %rd161;
	.param .b64 param1;
	st.param.b64 	[param1], %rd73;
	.param .b32 retval0;
	call.uni (retval0), 
	vprintf, 
	(
	param0, 
	param1
	);
	ld.param.b32 	%r455, [retval0];
	} // callseq 30
	ld.global.s8 	%r457, [%rd280+-2];
	ld.global.s8 	%r458, [%rd8];
	ld.global.s8 	%r459, [%rd9];
	ld.global.s8 	%r460, [%rd10];
	ld.global.s8 	%r461, [%rd11];
	ld.global.s8 	%r462, [%rd12];
	st.local.v4.u32 	[%rd3], {%r457, %r458, %r459, %r460};
	st.local.v2.u32 	[%rd3+16], {%r461, %r462};
	{ // callseq 31, 0
	.param .b64 param0;
	st.param.b64 	[param0], %rd161;
	.param .b64 param1;
	st.param.b64 	[param1], %rd73;
	.param .b32 retval0;
	call.uni (retval0), 
	vprintf, 
	(
	param0, 
	param1
	);
	ld.param.b32 	%r463, [retval0];
	} // callseq 31
	ld.global.s8 	%r465, [%rd280+-1];
	ld.global.s8 	%r466, [%rd8];
	ld.global.s8 	%r467, [%rd9];
	ld.global.s8 	%r468, [%rd10];
	ld.global.s8 	%r469, [%rd11];
	ld.global.s8 	%r470, [%rd12];
	st.local.v4.u32 	[%rd3], {%r465, %r466, %r467, %r468};
	st.local.v2.u32 	[%rd3+16], {%r469, %r470};
	{ // callseq 32, 0
	.param .b64 param0;
	st.param.b64 	[param0], %rd161;
	.param .b64 param1;
	st.param.b64 	[param1], %rd73;
	.param .b32 retval0;
	call.uni (retval0), 
	vprintf, 
	(
	param0, 
	param1
	);
	ld.param.b32 	%r471, [retval0];
	} // callseq 32
	ld.global.s8 	%r473, [%rd280];
	ld.global.s8 	%r474, [%rd8];
	ld.global.s8 	%r475, [%rd9];
	ld.global.s8 	%r476, [%rd10];
	ld.global.s8 	%r477, [%rd11];
	ld.global.s8 	%r478, [%rd12];
	st.local.v4.u32 	[%rd3], {%r473, %r474, %r475, %r476};
	st.local.v2.u32 	[%rd3+16], {%r477, %r478};
	{ // callseq 33, 0
	.param .b64 param0;
	st.param.b64 	[param0], %rd161;
	.param .b64 param1;
	st.param.b64 	[param1], %rd73;
	.param .b32 retval0;
	call.uni (retval0), 
	vprintf, 
	(
	param0, 
	param1
	);
	ld.param.b32 	%r479, [retval0];
	} // callseq 33
	ld.global.s8 	%r481, [%rd280+1];
	ld.global.s8 	%r482, [%rd8];
	ld.global.s8 	%r483, [%rd9];
	ld.global.s8 	%r484, [%rd10];
	ld.global.s8 	%r485, [%rd11];
	ld.global.s8 	%r486, [%rd12];
	st.local.v4.u32 	[%rd3], {%r481, %r482, %r483, %r484};
	st.local.v2.u32 	[%rd3+16], {%r485, %r486};
	{ // callseq 34, 0
	.param .b64 param0;
	st.param.b64 	[param0], %rd161;
	.param .b64 param1;
	st.param.b64 	[param1], %rd73;
	.param .b32 retval0;
	call.uni (retval0), 
	vprintf, 
	(
	param0, 
	param1
	);
	ld.param.b32 	%r487, [retval0];
	} // callseq 34
	ld.global.s8 	%r489, [%rd280+2];
	ld.global.s8 	%r490, [%rd8];
	ld.global.s8 	%r491, [%rd9];
	ld.global.s8 	%r492, [%rd10];
	ld.global.s8 	%r493, [%rd11];
	ld.global.s8 	%r494, [%rd12];
	st.local.v4.u32 	[%rd3], {%r489, %r490, %r491, %r492};
	st.local.v2.u32 	[%rd3+16], {%r493, %r494};
	{ // callseq 35, 0
	.param .b64 param0;
	st.param.b64 	[param0], %rd161;
	.param .b64 param1;
	st.param.b64 	[param1], %rd73;
	.param .b32 retval0;
	call.uni (retval0), 
	vprintf, 
	(
	param0, 
	param1
	);
	ld.param.b32 	%r495, [retval0];
	} // callseq 35
	ld.global.s8 	%r497, [%rd280+3];
	ld.global.s8 	%r498, [%rd8];
	ld.global.s8 	%r499, [%rd9];
	ld.global.s8 	%r500, [%rd10];
	ld.global.s8 	%r501, [%rd11];
	ld.global.s8 	%r502, [%rd12];
	st.local.v4.u32 	[%rd3], {%r497, %r498, %r499, %r500};
	st.local.v2.u32 	[%rd3+16], {%r501, %r502};
	{ // callseq 36, 0
	.param .b64 param0;
	st.param.b64 	[param0], %rd161;
	.param .b64 param1;
	st.param.b64 	[param1], %rd73;
	.param .b32 retval0;
	call.uni (retval0), 
	vprintf, 
	(
	param0, 
	param1
	);
	ld.param.b32 	%r503, [retval0];
	} // callseq 36
	ld.global.s8 	%r505, [%rd280+4];
	ld.global.s8 	%r506, [%rd8];
	ld.global.s8 	%r507, [%rd9];
	ld.global.s8 	%r508, [%rd10];
	ld.global.s8 	%r509, [%rd11];
	ld.global.s8 	%r510, [%rd12];
	st.local.v4.u32 	[%rd3], {%r505, %r506, %r507, %r508};
	st.local.v2.u32 	[%rd3+16], {%r509, %r510};
	{ // callseq 37, 0
	.param .b64 param0;
	st.param.b64 	[param0], %rd161;
	.param .b64 param1;
	st.param.b64 	[param1], %rd73;
	.param .b32 retval0;
	call.uni (retval0), 
	vprintf, 
	(
	param0, 
	param1
	);
	ld.param.b32 	%r511, [retval0];
	} // callseq 37
	add.s32 	%r1343, %r1343, 8;
	add.s64 	%rd280, %rd280, 8;
	setp.eq.s32 	%p34, %r1343, 0;
	@%p34 bra 	$L__BB0_43;
	bra.uni 	$L__BB0_42;
$L__BB0_43:
	setp.eq.s32 	%p35, %r18, 0;
	@%p35 bra 	$L__BB0_116;
	and.b32  	%r101, %r3, 3;
	setp.lt.u32 	%p36, %r18, 4;
	@%p36 bra 	$L__BB0_46;
	cvt.u64.u32 	%rd163, %r1366;
	add.s64 	%rd164, %rd1, %rd163;
	ld.global.s8 	%r513, [%rd164];
	ld.global.s8 	%r514, [%rd8];
	ld.global.s8 	%r515, [%rd9];
	ld.global.s8 	%r516, [%rd10];
	ld.global.s8 	%r517, [%rd11];
	ld.global.s8 	%r518, [%rd12];
	st.local.v4.u32 	[%rd3], {%r513, %r514, %r515, %r516};
	st.local.v2.u32 	[%rd3+16], {%r517, %r518};
	mov.u64 	%rd165, $str$5;
	cvta.global.u64 	%rd166, %rd165;
	{ // callseq 38, 0
	.param .b64 param0;
	st.param.b64 	[param0], %rd166;
	.param .b64 param1;
	st.param.b64 	[param1], %rd73;
	.param .b32 retval0;
	call.uni (retval0), 
	vprintf, 
	(
	param0, 
	param1
	);
	ld.param.b32 	%r519, [retval0];
	} // callseq 38
	ld.global.s8 	%r521, [%rd164+1];
	ld.global.s8 	%r522, [%rd8];
	ld.global.s8 	%r523, [%rd9];
	ld.global.s8 	%r524, [%rd10];
	ld.global.s8 	%r525, [%rd11];
	ld.global.s8 	%r526, [%rd12];
	st.local.v4.u32 	[%rd3], {%r521, %r522, %r523, %r524};
	st.local.v2.u32 	[%rd3+16], {%r525, %r526};
	{ // callseq 39, 0
	.param .b64 param0;
	st.param.b64 	[param0], %rd166;
	.param .b64 param1;
	st.param.b64 	[param1], %rd73;
	.param .b32 retval0;
	call.uni (retval0), 
	vprintf, 
	(
	param0, 
	param1
	);
	ld.param.b32 	%r527, [retval0];
	} // callseq 39
	ld.global.s8 	%r529, [%rd164+2];
	ld.global.s8 	%r530, [%rd8];
	ld.global.s8 	%r531, [%rd9];
	ld.global.s8 	%r532, [%rd10];
	ld.global.s8 	%r533, [%rd11];
	ld.global.s8 	%r534, [%rd12];
	st.local.v4.u32 	[%rd3], {%r529, %r530, %r531, %r532};
	st.local.v2.u32 	[%rd3+16], {%r533, %r534};
	{ // callseq 40, 0
	.param .b64 param0;
	st.param.b64 	[param0], %rd166;
	.param .b64 param1;
	st.param.b64 	[param1], %rd73;
	.param .b32 retval0;
	call.uni (retval0), 
	vprintf, 
	(
	param0, 
	param1
	);
	ld.param.b32 	%r535, [retval0];
	} // callseq 40
	ld.global.s8 	%r537, [%rd164+3];
	ld.global.s8 	%r538, [%rd8];
	ld.global.s8 	%r539, [%rd9];
	ld.global.s8 	%r540, [%rd10];
	ld.global.s8 	%r541, [%rd11];
	ld.global.s8 	%r542, [%rd12];
	st.local.v4.u32 	[%rd3], {%r537, %r538, %r539, %r540};
	st.local.v2.u32 	[%rd3+16], {%r541, %r542};
	{ // callseq 41, 0
	.param .b64 param0;
	st.param.b64 	[param0], %rd166;
	.param .b64 param1;
	st.param.b64 	[param1], %rd73;
	.param .b32 retval0;
	call.uni (retval0), 
	vprintf, 
	(
	param0, 
	param1
	);
	ld.param.b32 	%r543, [retval0];
	} // callseq 41
	add.s32 	%r1366, %r1366, 4;
$L__BB0_46:
	setp.eq.s32 	%p37, %r101, 0;
	@%p37 bra 	$L__BB0_116;
	setp.eq.s32 	%p38, %r101, 1;
	@%p38 bra 	$L__BB0_49;
	cvt.u64.u32 	%rd168, %r1366;
	add.s64 	%rd169, %rd1, %rd168;
	ld.global.s8 	%r545, [%rd169];
	ld.global.s8 	%r546, [%rd8];
	ld.global.s8 	%r547, [%rd9];
	ld.global.s8 	%r548, [%rd10];
	ld.global.s8 	%r549, [%rd11];
	ld.global.s8 	%r550, [%rd12];
	st.local.v4.u32 	[%rd3], {%r545, %r546, %r547, %r548};
	st.local.v2.u32 	[%rd3+16], {%r549, %r550};
	mov.u64 	%rd170, $str$5;
	cvta.global.u64 	%rd171, %rd170;
	{ // callseq 42, 0
	.param .b64 param0;
	st.param.b64 	[param0], %rd171;
	.param .b64 param1;
	st.param.b64 	[param1], %rd73;
	.param .b32 retval0;
	call.uni (retval0), 
	vprintf, 
	(
	param0, 
	param1
	);
	ld.param.b32 	%r551, [retval0];
	} // callseq 42
	ld.global.s8 	%r553, [%rd169+1];
	ld.global.s8 	%r554, [%rd8];
	ld.global.s8 	%r555, [%rd9];
	ld.global.s8 	%r556, [%rd10];
	ld.global.s8 	%r557, [%rd11];
	ld.global.s8 	%r558, [%rd12];
	st.local.v4.u32 	[%rd3], {%r553, %r554, %r555, %r556};
	st.local.v2.u32 	[%rd3+16], {%r557, %r558};
	{ // callseq 43, 0
	.param .b64 param0;
	st.param.b64 	[param0], %rd171;
	.param .b64 param1;
	st.param.b64 	[param1], %rd73;
	.param .b32 retval0;
	call.uni (retval0), 
	vprintf, 
	(
	param0, 
	param1
	);
	ld.param.b32 	%r559, [retval0];
	} // callseq 43
	add.s32 	%r1366, %r1366, 2;
$L__BB0_49:
	and.b32  	%r561, %r3, 1;
	setp.eq.b32 	%p39, %r561, 1;
	not.pred 	%p40, %p39;
	@%p40 bra 	$L__BB0_116;
	cvt.u64.u32 	%rd173, %r1366;
	add.s64 	%rd174, %rd1, %rd173;
	ld.global.s8 	%r562, [%rd174];
	ld.global.s8 	%r563, [%rd8];
	ld.global.s8 	%r564, [%rd9];
	ld.global.s8 	%r565, [%rd10];
	ld.global.s8 	%r566, [%rd11];
	ld.global.s8 	%r567, [%rd12];
	st.local.v4.u32 	[%rd3], {%r562, %r563, %r564, %r565};
	st.local.v2.u32 	[%rd3+16], {%r566, %r567};
	mov.u64 	%rd175, $str$5;
	cvta.global.u64 	%rd176, %rd175;
	{ // callseq 44, 0
	.param .b64 param0;
	st.param.b64 	[param0], %rd176;
	.param .b64 param1;
	st.param.b64 	[param1], %rd73;
	.param .b32 retval0;
	call.uni (retval0), 
	vprintf, 
	(
	param0, 
	param1
	);
	ld.param.b32 	%r568, [retval0];
	} // callseq 44
	bra.uni 	$L__BB0_116;
$L__BB0_51:
	setp.eq.s32 	%p5, %r1, 7;
	@%p5 bra 	$L__BB0_65;
	setp.ne.s32 	%p6, %r1, 8;
	@%p6 bra 	$L__BB0_116;
	setp.eq.s32 	%p14, %r3, 0;
	@%p14 bra 	$L__BB0_116;
	mov.u32 	%r123, %tid.x;
	cvt.u64.u32 	%rd78, %r123;
	add.s64 	%rd4, %rd1, %rd78;
	mov.u32 	%r124, %ctaid.x;
	div.u32 	%r125, %r124, %r3;
	mul.lo.s32 	%r126, %r125, %r3;
	sub.s32 	%r5, %r124, %r126;
	rem.u32 	%r6, %r125, %r3;
	mul.lo.s32 	%r127, %r3, %r3;
	div.u32 	%r128, %r124, %r127;
	rem.u32 	%r7, %r128, %r3;
	mul.lo.s32 	%r129, %r127, %r3;
	div.u32 	%r130, %r124, %r129;
	rem.u32 	%r8, %r130, %r3;
	mul.lo.s32 	%r131, %r129, %r3;
	div.u32 	%r132, %r124, %r131;
	rem.u32 	%r9, %r132, %r3;
	mul.lo.s32 	%r133, %r131, %r3;
	div.u32 	%r134, %r124, %r133;
	rem.u32 	%r10, %r134, %r3;
	setp.lt.u32 	%p15, %r3, 8;
	mov.b32 	%r1373, 0;
	@%p15 bra 	$L__BB0_57;
	and.b32  	%r135, %r3, -8;
	neg.s32 	%r1345, %r135;
	add.s64 	%rd282, %rd1, 3;
	cvt.u64.u32 	%rd79, %r5;
	add.s64 	%rd80, %rd1, %rd79;
	cvt.u64.u32 	%rd81, %r6;
	add.s64 	%rd82, %rd1, %rd81;
	cvt.u64.u32 	%rd83, %r7;
	add.s64 	%rd84, %rd1, %rd83;
$L__BB0_56:
	.pragma "nounroll";
	and.b32  	%r1373, %r3, 2147483640;
	ld.global.s8 	%r136, [%rd282+-3];
	ld.global.s8 	%r137, [%rd4];
	ld.global.s8 	%r138, [%rd80];
	ld.global.s8 	%r139, [%rd82];
	ld.global.s8 	%r140, [%rd84];
	cvt.u64.u32 	%rd85, %r8;
	add.s64 	%rd86, %rd1, %rd85;
	ld.global.s8 	%r141, [%rd86];
	cvt.u64.u32 	%rd87, %r9;
	add.s64 	%rd88, %rd1, %rd87;
	ld.global.s8 	%r142, [%rd88];
	cvt.u64.u32 	%rd89, %r10;
	add.s64 	%rd90, %rd1, %rd89;
	ld.global.s8 	%r143, [%rd90];
	st.local.v4.u32 	[%rd3], {%r136, %r137, %r138, %r139};
	st.local.v4.u32 	[%rd3+16], {%r140, %r141, %r142, %r143};
	mov.u64 	%rd91, $str$7;
	cvta.global.u64 	%rd92, %rd91;
	add.u64 	%rd93, %SP, 0;
	{ // callseq 0, 0
	.param .b64 param0;
	st.param.b64 	[param0], %rd92;
	.param .b64 param1;
	st.param.b64 	[param1], %rd93;
	.param .b32 retval0;
	call.uni (retval0), 
	vprintf, 
	(
	param0, 
	param1
	);
	ld.param.b32 	%r144, [retval0];
	} // callseq 0
	ld.global.s8 	%r146, [%rd282+-2];
	ld.global.s8 	%r147, [%rd4];
	ld.global.s8 	%r148, [%rd80];
	ld.global.s8 	%r149, [%rd82];
	ld.global.s8 	%r150, [%rd84];
	ld.global.s8 	%r151, [%rd86];
	ld.global.s8 	%r152, [%rd88];
	ld.global.s8 	%r153, [%rd90];
	st.local.v4.u32 	[%rd3], {%r146, %r147, %r148, %r149};
	st.local.v4.u32 	[%rd3+16], {%r150, %r151, %r152, %r153};
	{ // callseq 1, 0
	.param .b64 param0;
	st.param.b64 	[param0], %rd92;
	.param .b64 param1;
	st.param.b64 	[param1], %rd93;
	.param .b32 retval0;
	call.uni (retval0), 
	vprintf, 
	(
	param0, 
	param1
	);
	ld.param.b32 	%r154, [retval0];
	} // callseq 1
	ld.global.s8 	%r156, [%rd282+-1];
	ld.global.s8 	%r157, [%rd4];
	ld.global.s8 	%r158, [%rd80];
	ld.global.s8 	%r159, [%rd82];
	ld.global.s8 	%r160, [%rd84];
	ld.global.s8 	%r161, [%rd86];
	ld.global.s8 	%r162, [%rd88];
	ld.global.s8 	%r163, [%rd90];
	st.local.v4.u32 	[%rd3], {%r156, %r157, %r158, %r159};
	st.local.v4.u32 	[%rd3+16], {%r160, %r161, %r162, %r163};
	{ // callseq 2, 0
	.param .b64 param0;
	st.param.b64 	[param0], %rd92;
	.param .b64 param1;
	st.param.b64 	[param1], %rd93;
	.param .b32 retval0;
	call.uni (retval0), 
	vprintf, 
	(
	param0, 
	param1
	);
	ld.param.b32 	%r164, [retval0];
	} // callseq 2
	ld.global.s8 	%r166, [%rd282];
	ld.global.s8 	%r167, [%rd4];
	ld.global.s8 	%r168, [%rd80];
	ld.global.s8 	%r169, [%rd82];
	ld.global.s8 	%r170, [%rd84];
	ld.global.s8 	%r171, [%rd86];
	ld.global.s8 	%r172, [%rd88];
	ld.global.s8 	%r173, [%rd90];
	st.local.v4.u32 	[%rd3], {%r166, %r167, %r168, %r169};
	st.local.v4.u32 	[%rd3+16], {%r170, %r171, %r172, %r173};
	{ // callseq 3, 0
	.param .b64 param0;
	st.param.b64 	[param0], %rd92;
	.param .b64 param1;
	st.param.b64 	[param1], %rd93;
	.param .b32 retval0;
	call.uni (retval0), 
	vprintf, 
	(
	param0, 
	param1
	);
	ld.param.b32 	%r174, [retval0];
	} // callseq 3
	ld.global.s8 	%r176, [%rd282+1];
	ld.global.s8 	%r177, [%rd4];
	ld.global.s8 	%r178, [%rd80];
	ld.global.s8 	%r179, [%rd82];
	ld.global.s8 	%r180, [%rd84];
	ld.global.s8 	%r181, [%rd86];
	ld.global.s8 	%r182, [%rd88];
	ld.global.s8 	%r183, [%rd90];
	st.local.v4.u32 	[%rd3], {%r176, %r177, %r178, %r179};
	st.local.v4.u32 	[%rd3+16], {%r180, %r181, %r182, %r183};
	{ // callseq 4, 0
	.param .b64 param0;
	st.param.b64 	[param0], %rd92;
	.param .b64 param1;
	st.param.b64 	[param1], %rd93;
	.param .b32 retval0;
	call.uni (retval0), 
	vprintf, 
	(
	param0, 
	param1
	);
	ld.param.b32 	%r184, [retval0];
	} // callseq 4
	ld.global.s8 	%r186, [%rd282+2];
	ld.global.s8 	%r187, [%rd4];
	ld.global.s8 	%r188, [%rd80];
	ld.global.s8 	%r189, [%rd82];
	ld.global.s8 	%r190, [%rd84];
	ld.global.s8 	%r191, [%rd86];
	ld.global.s8 	%r192, [%rd88];
	ld.global.s8 	%r193, [%rd90];
	st.local.v4.u32 	[%rd3], {%r186, %r187, %r188, %r189};
	st.local.v4.u32 	[%rd3+16], {%r190, %r191, %r192, %r193};
	{ // callseq 5, 0
	.param .b64 param0;
	st.param.b64 	[param0], %rd92;
	.param .b64 param1;
	st.param.b64 	[param1], %rd93;
	.param .b32 retval0;
	call.uni (retval0), 
	vprintf, 
	(
	param0, 
	param1
	);
	ld.param.b32 	%r194, [retval0];
	} // callseq 5
	ld.global.s8 	%r196, [%rd282+3];
	ld.global.s8 	%r197, [%rd4];
	ld.global.s8 	%r198, [%rd80];
	ld.global.s8 	%r199, [%rd82];
	ld.global.s8 	%r200, [%rd84];
	ld.global.s8 	%r201, [%rd86];
	ld.global.s8 	%r202, [%rd88];
	ld.global.s8 	%r203, [%rd90];
	st.local.v4.u32 	[%rd3], {%r196, %r197, %r198, %r199};
	st.local.v4.u32 	[%rd3+16], {%r200, %r201, %r202, %r203};
	{ // callseq 6, 0
	.param .b64 param0;
	st.param.b64 	[param0], %rd92;
	.param .b64 param1;
	st.param.b64 	[param1], %rd93;
	.param .b32 retval0;
	call.uni (retval0), 
	vprintf, 
	(
	param0, 
	param1
	);
	ld.param.b32 	%r204, [retval0];
	} // callseq 6
	ld.global.s8 	%r206, [%rd282+4];
	ld.global.s8 	%r207, [%rd4];
	ld.global.s8 	%r208, [%rd80];
	ld.global.s8 	%r209, [%rd82];
	ld.global.s8 	%r210, [%rd84];
	ld.global.s8 	%r211, [%rd86];
	ld.global.s8 	%r212, [%rd88];
	ld.global.s8 	%r213, [%rd90];
	st.local.v4.u32 	[%rd3], {%r206, %r207, %r208, %r209};
	st.local.v4.u32 	[%rd3+16], {%r210, %r211, %r212, %r213};
	{ // callseq 7, 0
	.param .b64 param0;
	st.param.b64 	[param0], %rd92;
	.param .b64 param1;
	st.param.b64 	[param1], %rd93;
	.param .b32 retval0;
	call.uni (retval0), 
	vprintf, 
	(
	param0, 
	param1
	);
	ld.param.b32 	%r214, [retval0];
	} // callseq 7
	add.s32 	%r1345, %r1345, 8;
	add.s64 	%rd282, %rd282, 8;
	setp.eq.s32 	%p16, %r1345, 0;
	@%p16 bra 	$L__BB0_57;
	bra.uni 	$L__BB0_56;
$L__BB0_57:
	and.b32  	%r114, %r3, 7;
	setp.eq.s32 	%p17, %r114, 0;
	@%p17 bra 	$L__BB0_116;
	cvt.u64.u32 	%rd94, %r6;
	add.s64 	%rd65, %rd1, %rd94;
	cvt.u64.u32 	%rd95, %r5;
	add.s64 	%rd66, %rd1, %rd95;
	cvt.u64.u32 	%rd96, %r7;
	add.s64 	%rd67, %rd1, %rd96;
	cvt.u64.u32 	%rd97, %r8;
	add.s64 	%rd68, %rd1, %rd97;
	and.b32  	%r115, %r3, 3;
	setp.lt.u32 	%p18, %r114, 4;
	@%p18 bra 	$L__BB0_60;
	cvt.u64.u32 	%rd98, %r1373;
	add.s64 	%rd99, %rd1, %rd98;
	ld.global.s8 	%r216, [%rd99];
	ld.global.s8 	%r217, [%rd4];
	ld.global.s8 	%r218, [%rd66];
	ld.global.s8 	%r219, [%rd65];
	ld.global.s8 	%r220, [%rd67];
	ld.global.s8 	%r221, [%rd68];
	cvt.u64.u32 	%rd100, %r9;
	add.s64 	%rd101, %rd1, %rd100;
	ld.global.s8 	%r222, [%rd101];
	cvt.u64.u32 	%rd102, %r10;
	add.s64 	%rd103, %rd1, %rd102;
	ld.global.s8 	%r223, [%rd103];
	st.local.v4.u32 	[%rd3], {%r216, %r217, %r218, %r219};
	st.local.v4.u32 	[%rd3+16], {%r220, %r221, %r222, %r223};
	mov.u64 	%rd104, $str$7;
	cvta.global.u64 	%rd105, %rd104;
	add.u64 	%rd106, %SP, 0;
	{ // callseq 8, 0
	.param .b64 param0;
	st.param.b64 	[param0], %rd105;
	.param .b64 param1;
	st.param.b64 	[param1], %rd106;
	.param .b32 retval0;
	call.uni (retval0), 
	vprintf, 
	(
	param0, 
	param1
	);
	ld.param.b32 	%r224, [retval0];
	} // callseq 8
	ld.global.s8 	%r226, [%rd99+1];
	ld.global.s8 	%r227, [%rd4];
	ld.global.s8 	%r228, [%rd66];
	ld.global.s8 	%r229, [%rd65];
	ld.global.s8 	%r230, [%rd67];
	ld.global.s8 	%r231, [%rd68];
	ld.global.s8 	%r232, [%rd101];
	ld.global.s8 	%r233, [%rd103];
	st.local.v4.u32 	[%rd3], {%r226, %r227, %r228, %r229};
	st.local.v4.u32 	[%rd3+16], {%r230, %r231, %r232, %r233};
	{ // callseq 9, 0
	.param .b64 param0;
	st.param.b64 	[param0], %rd105;
	.param .b64 param1;
	st.param.b64 	[param1], %rd106;
	.param .b32 retval0;
	call.uni (retval0), 
	vprintf, 
	(
	param0, 
	param1
	);
	ld.param.b32 	%r234, [retval0];
	} // callseq 9
	ld.global.s8 	%r236, [%rd99+2];
	ld.global.s8 	%r237, [%rd4];
	ld.global.s8 	%r238, [%rd66];
	ld.global.s8 	%r239, [%rd65];
	ld.global.s8 	%r240, [%rd67];
	ld.global.s8 	%r241, [%rd68];
	ld.global.s8 	%r242, [%rd101];
	ld.global.s8 	%r243, [%rd103];
	st.local.v4.u32 	[%rd3], {%r236, %r237, %r238, %r239};
	st.local.v4.u32 	[%rd3+16], {%r240, %r241, %r242, %r243};
	{ // callseq 10, 0
	.param .b64 param0;
	st.param.b64 	[param0], %rd105;
	.param .b64 param1;
	st.param.b64 	[param1], %rd106;
	.param .b32 retval0;
	call.uni (retval0), 
	vprintf, 
	(
	param0, 
	param1
	);
	ld.param.b32 	%r244, [retval0];
	} // callseq 10
	ld.global.s8 	%r246, [%rd99+3];
	ld.global.s8 	%r247, [%rd4];
	ld.global.s8 	%r248, [%rd66];
	ld.global.s8 	%r249, [%rd65];
	ld.global.s8 	%r250, [%rd67];
	ld.global.s8 	%r251, [%rd68];
	ld.global.s8 	%r252, [%rd101];
	ld.global.s8 	%r253, [%rd103];
	st.local.v4.u32 	[%rd3], {%r246, %r247, %r248, %r249};
	st.local.v4.u32 	[%rd3+16], {%r250, %r251, %r252, %r253};
	{ // callseq 11, 0
	.param .b64 param0;
	st.param.b64 	[param0], %rd105;
	.param .b64 param1;
	st.param.b64 	[param1], %rd106;
	.param .b32 retval0;
	call.uni (retval0), 
	vprintf, 
	(
	param0, 
	param1
	);
	ld.param.b32 	%r254, [retval0];
	} // callseq 11
	add.s32 	%r1373, %r1373, 4;
$L__BB0_60:
	setp.eq.s32 	%p19, %r115, 0;
	@%p19 bra 	$L__BB0_116;
	cvt.u64.u32 	%rd107, %r9;
	add.s64 	%rd69, %rd1, %rd107;
	cvt.u64.u32 	%rd108, %r10;
	add.s64 	%rd70, %rd1, %rd108;
	setp.eq.s32 	%p20, %r115, 1;
	@%p20 bra 	$L__BB0_63;
	cvt.u64.u32 	%rd109, %r1373;
	add.s64 	%rd110, %rd1, %rd109;
	ld.global.s8 	%r256, [%rd110];
	ld.global.s8 	%r257, [%rd4];
	ld.global.s8 	%r258, [%rd66];
	ld.global.s8 	%r259, [%rd65];
	ld.global.s8 	%r260, [%rd67];
	ld.global.s8 	%r261, [%rd68];
	ld.global.s8 	%r262, [%rd69];
	ld.global.s8 	%r263, [%rd70];
	st.local.v4.u32 	[%rd3], {%r256, %r257, %r258, %r259};
	st.local.v4.u32 	[%rd3+16], {%r260, %r261, %r262, %r263};
	mov.u64 	%rd111, $str$7;
	cvta.global.u64 	%rd112, %rd111;
	add.u64 	%rd113, %SP, 0;
	{ // callseq 12, 0
	.param .b64 param0;
	st.param.b64 	[param0], %rd112;
	.param .b64 param1;
	st.param.b64 	[param1], %rd113;
	.param .b32 retval0;
	call.uni (retval0), 
	vprintf, 
	(
	param0, 
	param1
	);
	ld.param.b32 	%r264, [retval0];
	} // callseq 12
	ld.global.s8 	%r266, [%rd110+1];
	ld.global.s8 	%r267, [%rd4];
	ld.global.s8 	%r268, [%rd66];
	ld.global.s8 	%r269, [%rd65];
	ld.global.s8 	%r270, [%rd67];
	ld.global.s8 	%r271, [%rd68];
	ld.global.s8 	%r272, [%rd69];
	ld.global.s8 	%r273, [%rd70];
	st.local.v4.u32 	[%rd3], {%r266, %r267, %r268, %r269};
	st.local.v4.u32 	[%rd3+16], {%r270, %r271, %r272, %r273};
	{ // callseq 13, 0
	.param .b64 param0;
	st.param.b64 	[param0], %rd112;
	.param .b64 param1;
	st.param.b64 	[param1], %rd113;
	.param .b32 retval0;
	call.uni (retval0), 
	vprintf, 
	(
	param0, 
	param1
	);
	ld.param.b32 	%r274, [retval0];
	} // callseq 13
	add.s32 	%r1373, %r1373, 2;
$L__BB0_63:
	and.b32  	%r276, %r3, 1;
	setp.eq.b32 	%p21, %r276, 1;
	not.pred 	%p22, %p21;
	@%p22 bra 	$L__BB0_116;
	cvt.u64.u32 	%rd114, %r1373;
	add.s64 	%rd115, %rd1, %rd114;
	ld.global.s8 	%r277, [%rd115];
	ld.global.s8 	%r278, [%rd4];
	ld.global.s8 	%r279, [%rd66];
	ld.global.s8 	%r280, [%rd65];
	ld.global.s8 	%r281, [%rd67];
	ld.global.s8 	%r282, [%rd68];
	ld.global.s8 	%r283, [%rd69];
	ld.global.s8 	%r284, [%rd70];
	st.local.v4.u32 	[%rd3], {%r277, %r278, %r279, %r280};
	st.local.v4.u32 	[%rd3+16], {%r281, %r282, %r283, %r284};
	mov.u64 	%rd116, $str$7;
	cvta.global.u64 	%rd117, %rd116;
	add.u64 	%rd118, %SP, 0;
	{ // callseq 14, 0
	.param .b64 param0;
	st.param.b64 	[param0], %rd117;
	.param .b64 param1;
	st.param.b64 	[param1], %rd118;
	.param .b32 retval0;
	call.uni (retval0), 
	vprintf, 
	(
	param0, 
	param1
	);
	ld.param.b32 	%r285, [retval0];
	} // callseq 14
	bra.uni 	$L__BB0_116;
$L__BB0_65:
	setp.eq.s32 	%p23, %r3, 0;
	@%p23 bra 	$L__BB0_116;
	mov.u32 	%r288, %tid.x;
	cvt.u64.u32 	%rd119, %r288;
	add.s64 	%rd6, %rd1, %rd119;
	mov.u32 	%r289, %ctaid.x;
	div.u32 	%r290, %r289, %r3;
	mul.lo.s32 	%r291, %r290, %r3;
	sub.s32 	%r12, %r289, %r291;
	rem.u32 	%r13, %r290, %r3;
	mul.lo.s32 	%r292, %r3, %r3;
	div.u32 	%r293, %r289, %r292;
	rem.u32 	%r14, %r293, %r3;
	mul.lo.s32 	%r294, %r292, %r3;
	div.u32 	%r295, %r289, %r294;
	rem.u32 	%r15, %r295, %r3;
	mul.lo.s32 	%r296, %r294, %r3;
	div.u32 	%r297, %r289, %r296;
	rem.u32 	%r16, %r297, %r3;
	setp.lt.u32 	%p24, %r3, 8;
	mov.b32 	%r1370, 0;
	@%p24 bra 	$L__BB0_69;
	and.b32  	%r298, %r3, -8;
	neg.s32 	%r1344, %r298;
	add.s64 	%rd281, %rd1, 3;
	cvt.u64.u32 	%rd120, %r12;
	add.s64 	%rd121, %rd1, %rd120;
	cvt.u64.u32 	%rd122, %r13;
	add.s64 	%rd123, %rd1, %rd122;
	cvt.u64.u32 	%rd124, %r14;
	add.s64 	%rd125, %rd1, %rd124;
$L__BB0_68:
	.pragma "nounroll";
	and.b32  	%r1370, %r3, 2147483640;
	ld.global.s8 	%r299, [%rd281+-3];
	ld.global.s8 	%r300, [%rd6];
	ld.global.s8 	%r301, [%rd121];
	ld.global.s8 	%r302, [%rd123];
	ld.global.s8 	%r303, [%rd125];
	cvt.u64.u32 	%rd126, %r15;
	add.s64 	%rd127, %rd1, %rd126;
	ld.global.s8 	%r304, [%rd127];
	cvt.u64.u32 	%rd128, %r16;
	add.s64 	%rd129, %rd1, %rd128;
	ld.global.s8 	%r305, [%rd129];
	st.local.v4.u32 	[%rd3], {%r299, %r300, %r301, %r302};
	st.local.v2.u32 	[%rd3+16], {%r303, %r304};
	st.local.u32 	[%rd3+24], %r305;
	mov.u64 	%rd130, $str$6;
	cvta.global.u64 	%rd131, %rd130;
	add.u64 	%rd132, %SP, 0;
	{ // callseq 15, 0
	.param .b64 param0;
	st.param.b64 	[param0], %rd131;
	.param .b64 param1;
	st.param.b64 	[param1], %rd132;
	.param .b32 retval0;
	call.uni (retval0), 
	vprintf, 
	(
	param0, 
	param1
	);
	ld.param.b32 	%r306, [retval0];
	} // callseq 15
	ld.global.s8 	%r308, [%rd281+-2];
	ld.global.s8 	%r309, [%rd6];
	ld.global.s8 	%r310, [%rd121];
	ld.global.s8 	%r311, [%rd123];
	ld.global.s8 	%r312, [%rd125];
	ld.global.s8 	%r313, [%rd127];
	ld.global.s8 	%r314, [%rd129];
	st.local.v4.u32 	[%rd3], {%r308, %r309, %r310, %r311};
	st.local.v2.u32 	[%rd3+16], {%r312, %r313};
	st.local.u32 	[%rd3+24], %r314;
	{ // callseq 16, 0
	.param .b64 param0;
	st.param.b64 	[param0], %rd131;
	.param .b64 param1;
	st.param.b64 	[param1], %rd132;
	.param .b32 retval0;
	call.uni (retval0), 
	vprintf, 
	(
	param0, 
	param1
	);
	ld.param.b32 	%r315, [retval0];
	} // callseq 16
	ld.global.s8 	%r317, [%rd281+-1];
	ld.global.s8 	%r318, [%rd6];
	ld.global.s8 	%r319, [%rd121];
	ld.global.s8 	%r320, [%rd123];
	ld.global.s8 	%r321, [%rd125];
	ld.global.s8 	%r322, [%rd127];
	ld.global.s8 	%r323, [%rd129];
	st.local.v4.u32 	[%rd3], {%r317, %r318, %r319, %r320};
	st.local.v2.u32 	[%rd3+16], {%r321, %r322};
	st.local.u32 	[%rd3+24], %r323;
	{ // callseq 17, 0
	.param .b64 param0;
	st.param.b64 	[param0], %rd131;
	.param .b64 param1;
	st.param.b64 	[param1], %rd132;
	.param .b32 retval0;
	call.uni (retval0), 
	vprintf, 
	(
	param0, 
	param1
	);
	ld.param.b32 	%r324, [retval0];
	} // callseq 17
	ld.global.s8 	%r326, [%rd281];
	ld.global.s8 	%r327, [%rd6];
	ld.global.s8 	%r328, [%rd121];
	ld.global.s8 	%r329, [%rd123];
	ld.global.s8 	%r330, [%rd125];
	ld.global.s8 	%r331, [%rd127];
	ld.global.s8 	%r332, [%rd129];
	st.local.v4.u32 	[%rd3], {%r326, %r327, %r328, %r329};
	st.local.v2.u32 	[%rd3+16], {%r330, %r331};
	st.local.u32 	[%rd3+24], %r332;
	{ // callseq 18, 0
	.param .b64 param0;
	st.param.b64 	[param0], %rd131;
	.param .b64 param1;
	st.param.b64 	[param1], %rd132;
	.param .b32 retval0;
	call.uni (retval0), 
	vprintf, 
	(
	param0, 
	param1
	);
	ld.param.b32 	%r333, [retval0];
	} // callseq 18
	ld.global.s8 	%r335, [%rd281+1];
	ld.global.s8 	%r336, [%rd6];
	ld.global.s8 	%r337, [%rd121];
	ld.global.s8 	%r338, [%rd123];
	ld.global.s8 	%r339, [%rd125];
	ld.global.s8 	%r340, [%rd127];
	ld.global.s8 	%r341, [%rd129];
	st.local.v4.u32 	[%rd3], {%r335, %r336, %r337, %r338};
	st.local.v2.u32 	[%rd3+16], {%r339, %r340};
	st.local.u32 	[%rd3+24], %r341;
	{ // callseq 19, 0
	.param .b64 param0;
	st.param.b64 	[param0], %rd131;
	.param .b64 param1;
	st.param.b64 	[param1], %rd132;
	.param .b32 retval0;
	call.uni (retval0), 
	vprintf, 
	(
	param0, 
	param1
	);
	ld.param.b32 	%r342, [retval0];
	} // callseq 19
	ld.global.s8 	%r344, [%rd281+2];
	ld.global.s8 	%r345, [%rd6];
	ld.global.s8 	%r346, [%rd121];
	ld.global.s8 	%r347, [%rd123];
	ld.global.s8 	%r348, [%rd125];
	ld.global.s8 	%r349, [%rd127];
	ld.global.s8 	%r350, [%rd129];
	st.local.v4.u32 	[%rd3], {%r344, %r345, %r346, %r347};
	st.local.v2.u32 	[%rd3+16], {%r348, %r349};
	st.local.u32 	[%rd3+24], %r350;
	{ // callseq 20, 0
	.param .b64 param0;
	st.param.b64 	[param0], %rd131;
	.param .b64 param1;
	st.param.b64 	[param1], %rd132;
	.param .b32 retval0;
	call.uni (retval0), 
	vprintf, 
	(
	param0, 
	param1
	);
	ld.param.b32 	%r351, [retval0];
	} // callseq 20
	ld.global.s8 	%r353, [%rd281+3];
	ld.global.s8 	%r354, [%rd6];
	ld.global.s8 	%r355, [%rd121];
	ld.global.s8 	%r356, [%rd123];
	ld.global.s8 	%r357, [%rd125];
	ld.global.s8 	%r358, [%rd127];
	ld.global.s8 	%r359, [%rd129];
	st.local.v4.u32 	[%rd3], {%r353, %r354, %r355, %r356};
	st.local.v2.u32 	[%rd3+16], {%r357, %r358};
	st.local.u32 	[%rd3+24], %r359;
	{ // callseq 21, 0
	.param .b64 param0;
	st.param.b64 	[param0], %rd131;
	.param .b64 param1;
	st.param.b64 	[param1], %rd132;
	.param .b32 retval0;
	call.uni (retval0), 
	vprintf, 
	(
	param0, 
	param1
	);
	ld.param.b32 	%r360, [retval0];
	} // callseq 21
	ld.global.s8 	%r362, [%rd281+4];
	ld.global.s8 	%r363, [%rd6];
	ld.global.s8 	%r364, [%rd121];
	ld.global.s8 	%r365, [%rd123];
	ld.global.s8 	%r366, [%rd125];
	ld.global.s8 	%r367, [%rd127];
	ld.global.s8 	%r368, [%rd129];
	st.local.v4.u32 	[%rd3], {%r362, %r363, %r364, %r365};
	st.local.v2.u32 	[%rd3+16], {%r366, %r367};
	st.local.u32 	[%rd3+24], %r368;
	{ // callseq 22, 0
	.param .b64 param0;
	st.param.b64 	[param0], %rd131;
	.param .b64 param1;
	st.param.b64 	[param1], %rd132;
	.param .b32 retval0;
	call.uni (retval0), 
	vprintf, 
	(
	param0, 
	param1
	);
	ld.param.b32 	%r369, [retval0];
	} // callseq 22
	add.s32 	%r1344, %r1344, 8;
	add.s64 	%rd281, %rd281, 8;
	setp.eq.s32 	%p25, %r1344, 0;
	@%p25 bra 	$L__BB0_69;
	bra.uni 	$L__BB0_68;
$L__BB0_69:
	and.b32  	%r107, %r3, 7;
	setp.eq.s32 	%p26, %r107, 0;
	@%p26 bra 	$L__BB0_116;
	cvt.u64.u32 	%rd133, %r13;
	add.s64 	%rd60, %rd1, %rd133;
	cvt.u64.u32 	%rd134, %r12;
	add.s64 	%rd61, %rd1, %rd134;
	cvt.u64.u32 	%rd135, %r15;
	add.s64 	%rd62, %rd1, %rd135;
	cvt.u64.u32 	%rd136, %r16;
	add.s64 	%rd63, %rd1, %rd136;
	and.b32  	%r108, %r3, 3;
	setp.lt.u32 	%p27, %r107, 4;
	@%p27 bra 	$L__BB0_72;
	cvt.u64.u32 	%rd137, %r1370;
	add.s64 	%rd138, %rd1, %rd137;
	ld.global.s8 	%r371, [%rd138];
	ld.global.s8 	%r372, [%rd6];
	ld.global.s8 	%r373, [%rd61];
	ld.global.s8 	%r374, [%rd60];
	cvt.u64.u32 	%rd139, %r14;
	add.s64 	%rd140, %rd1, %rd139;
	ld.global.s8 	%r375, [%rd140];
	ld.global.s8 	%r376, [%rd62];
	ld.global.s8 	%r377, [%rd63];
	st.local.v4.u32 	[%rd3], {%r371, %r372, %r373, %r374};
	st.local.v2.u32 	[%rd3+16], {%r375, %r376};
	st.local.u32 	[%rd3+24], %r377;
	mov.u64 	%rd141, $str$6;
	cvta.global.u64 	%rd142, %rd141;
	add.u64 	%rd143, %SP, 0;
	{ // callseq 23, 0
	.param .b64 param0;
	st.param.b64 	[param0], %rd142;
	.param .b64 param1;
	st.param.b64 	[param1], %rd143;
	.param .b32 retval0;
	call.uni (retval0), 
	vprintf, 
	(
	param0, 
	param1
	);
	ld.param.b32 	%r378, [retval0];
	} // callseq 23
	ld.global.s8 	%r380, [%rd138+1];
	ld.global.s8 	%r381, [%rd6];
	ld.global.s8 	%r382, [%rd61];
	ld.global.s8 	%r383, [%rd60];
	ld.global.s8 	%r384, [%rd140];
	ld.global.s8 	%r385, [%rd62];
	ld.global.s8 	%r386, [%rd63];
	st.local.v4.u32 	[%rd3], {%r380, %r381, %r382, %r383};
	st.local.v2.u32 	[%rd3+16], {%r384, %r385};
	st.local.u32 	[%rd3+24], %r386;
	{ // callseq 24, 0
	.param .b64 param0;
	st.param.b64 	[param0], %rd142;
	.param .b64 param1;
	st.param.b64 	[param1], %rd143;
	.param .b32 retval0;
	call.uni (retval0), 
	vprintf, 
	(
	param0, 
	param1
	);
	ld.param.b32 	%r387, [retval0];
	} // callseq 24
	ld.global.s8 	%r389, [%rd138+2];
	ld.global.s8 	%r390, [%rd6];
	ld.global.s8 	%r391, [%rd61];
	ld.global.s8 	%r392, [%rd60];
	ld.global.s8 	%r393, [%rd140];
	ld.global.s8 	%r394, [%rd62];
	ld.global.s8 	%r395, [%rd63];
	st.local.v4.u32 	[%rd3], {%r389, %r390, %r391, %r392};
	st.local.v2.u32 	[%rd3+16], {%r393, %r394};
	st.local.u32 	[%rd3+24], %r395;
	{ // callseq 25, 0
	.param .b64 param0;
	st.param.b64 	[param0], %rd142;
	.param .b64 param1;
	st.param.b64 	[param1], %rd143;
	.param .b32 retval0;
	call.uni (retval0), 
	vprintf, 
	(
	param0, 
	param1
	);
	ld.param.b32 	%r396, [retval0];
	} // callseq 25
	ld.global.s8 	%r398, [%rd138+3];
	ld.global.s8 	%r399, [%rd6];
	ld.global.s8 	%r400, [%rd61];
	ld.global.s8 	%r401, [%rd60];
	ld.global.s8 	%r402, [%rd140];
	ld.global.s8 	%r403, [%rd62];
	ld.global.s8 	%r404, [%rd63];
	st.local.v4.u32 	[%rd3], {%r398, %r399, %r400, %r401};
	st.local.v2.u32 	[%rd3+16], {%r402, %r403};
	st.local.u32 	[%rd3+24], %r404;
	{ // callseq 26, 0
	.param .b64 param0;
	st.param.b64 	[param0], %rd142;
	.param .b64 param1;
	st.param.b64 	[param1], %rd143;
	.param .b32 retval0;
	call.uni (retval0), 
	vprintf, 
	(
	param0, 
	param1
	);
	ld.param.b32 	%r405, [retval0];
	} // callseq 26
	add.s32 	%r1370, %r1370, 4;
$L__BB0_72:
	setp.eq.s32 	%p28, %r108, 0;
	@%p28 bra 	$L__BB0_116;
	cvt.u64.u32 	%rd144, %r14;
	add.s64 	%rd64, %rd1, %rd144;
	setp.eq.s32 	%p29, %r108, 1;
	@%p29 bra 	$L__BB0_75;
	cvt.u64.u32 	%rd145, %r1370;
	add.s64 	%rd146, %rd1, %rd145;
	ld.global.s8 	%r407, [%rd146];
	ld.global.s8 	%r408, [%rd6];
	ld.global.s8 	%r409, [%rd61];
	ld.global.s8 	%r410, [%rd60];
	ld.global.s8 	%r411, [%rd64];
	ld.global.s8 	%r412, [%rd62];
	ld.global.s8 	%r413, [%rd63];
	st.local.v4.u32 	[%rd3], {%r407, %r408, %r409, %r410};
	st.local.v2.u32 	[%rd3+16], {%r411, %r412};
	st.local.u32 	[%rd3+24], %r413;
	mov.u64 	%rd147, $str$6;
	cvta.global.u64 	%rd148, %rd147;
	add.u64 	%rd149, %SP, 0;
	{ // callseq 27, 0
	.param .b64 param0;
	st.param.b64 	[param0], %rd148;
	.param .b64 param1;
	st.param.b64 	[param1], %rd149;
	.param .b32 retval0;
	call.uni (retval0), 
	vprintf, 
	(
	param0, 
	param1
	);
	ld.param.b32 	%r414, [retval0];
	} // callseq 27
	ld.global.s8 	%r416, [%rd146+1];
	ld.global.s8 	%r417, [%rd6];
	ld.global.s8 	%r418, [%rd61];
	ld.global.s8 	%r419, [%rd60];
	ld.global.s8 	%r420, [%rd64];
	ld.global.s8 	%r421, [%rd62];
	ld.global.s8 	%r422, [%rd63];
	st.local.v4.u32 	[%rd3], {%r416, %r417, %r418, %r419};
	st.local.v2.u32 	[%rd3+16], {%r420, %r421};
	st.local.u32 	[%rd3+24], %r422;
	{ // callseq 28, 0
	.param .b64 param0;
	st.param.b64 	[param0], %rd148;
	.param .b64 param1;
	st.param.b64 	[param1], %rd149;
	.param .b32 retval0;
	call.uni (retval0), 
	vprintf, 
	(
	param0, 
	param1
	);
	ld.param.b32 	%r423, [retval0];
	} // callseq 28
	add.s32 	%r1370, %r1370, 2;
$L__BB0_75:
	and.b32  	%r425, %r3, 1;
	setp.eq.b32 	%p30, %r425, 1;
	not.pred 	%p31, %p30;
	@%p31 bra 	$L__BB0_116;
	cvt.u64.u32 	%rd150, %r1370;
	add.s64 	%rd151, %rd1, %rd150;
	ld.global.s8 	%r426, [%rd151];
	ld.global.s8 	%r427, [%rd6];
	ld.global.s8 	%r428, [%rd61];
	ld.global.s8 	%r429, [%rd60];
	ld.global.s8 	%r430, [%rd64];
	ld.global.s8 	%r431, [%rd62];
	ld.global.s8 	%r432, [%rd63];
	st.local.v4.u32 	[%rd3], {%r426, %r427, %r428, %r429};
	st.local.v2.u32 	[%rd3+16], {%r430, %r431};
	st.local.u32 	[%rd3+24], %r432;
	mov.u64 	%rd152, $str$6;
	cvta.global.u64 	%rd153, %rd152;
	add.u64 	%rd154, %SP, 0;
	{ // callseq 29, 0
	.param .b64 param0;
	st.param.b64 	[param0], %rd153;
	.param .b64 param1;
	st.param.b64 	[param1], %rd154;
	.param .b32 retval0;
	call.uni (retval0), 
	vprintf, 
	(
	param0, 
	param1
	);
	ld.param.b32 	%r433, [retval0];
	} // callseq 29
	bra.uni 	$L__BB0_116;
$L__BB0_77:
	setp.eq.s32 	%p41, %r3, 0;
	@%p41 bra 	$L__BB0_116;
	mov.u32 	%r571, %tid.x;
	cvt.u64.u32 	%rd178, %r571;
	add.s64 	%rd14, %rd1, %rd178;
	mov.u32 	%r572, %ctaid.x;
	div.u32 	%r573, %r572, %r3;
	mul.lo.s32 	%r574, %r573, %r3;
	sub.s32 	%r575, %r572, %r574;
	cvt.u64.u32 	%rd179, %r575;
	add.s64 	%rd15, %rd1, %rd179;
	rem.u32 	%r576, %r573, %r3;
	cvt.u64.u32 	%rd180, %r576;
	add.s64 	%rd16, %rd1, %rd180;
	mul.lo.s32 	%r577, %r3, %r3;
	div.u32 	%r578, %r572, %r577;
	rem.u32 	%r21, %r578, %r3;
	setp.lt.u32 	%p42, %r3, 16;
	mov.b32 	%r1363, 0;
	@%p42 bra 	$L__BB0_81;
	and.b32  	%r579, %r3, -16;
	neg.s32 	%r1342, %r579;
	add.s64 	%rd279, %rd1, 7;
	cvt.u64.u32 	%rd181, %r21;
	add.s64 	%rd182, %rd1, %rd181;
$L__BB0_80:
	.pragma "nounroll";
	and.b32  	%r1363, %r3, 2147483632;
	ld.global.s8 	%r580, [%rd279+-7];
	ld.global.s8 	%r581, [%rd14];
	ld.global.s8 	%r582, [%rd15];
	ld.global.s8 	%r583, [%rd16];
	ld.global.s8 	%r584, [%rd182];
	st.local.v4.u32 	[%rd3], {%r580, %r581, %r582, %r583};
	st.local.u32 	[%rd3+16], %r584;
	mov.u64 	%rd183, $str$4;
	cvta.global.u64 	%rd184, %rd183;
	add.u64 	%rd185, %SP, 0;
	{ // callseq 45, 0
	.param .b64 param0;
	st.param.b64 	[param0], %rd184;
	.param .b64 param1;
	st.param.b64 	[param1], %rd185;
	.param .b32 retval0;
	call.uni (retval0), 
	vprintf, 
	(
	param0, 
	param1
	);
	ld.param.b32 	%r585, [retval0];
	} // callseq 45
	ld.global.s8 	%r587, [%rd279+-6];
	ld.global.s8 	%r588, [%rd14];
	ld.global.s8 	%r589, [%rd15];
	ld.global.s8 	%r590, [%rd16];
	ld.global.s8 	%r591, [%rd182];
	st.local.v4.u32 	[%rd3], {%r587, %r588, %r589, %r590};
	st.local.u32 	[%rd3+16], %r591;
	{ // callseq 46, 0
	.param .b64 param0;
	st.param.b64 	[param0], %rd184;
	.param .b64 param1;
	st.param.b64 	[param1], %rd185;
	.param .b32 retval0;
	call.uni (retval0), 
	vprintf, 
	(
	param0, 
	param1
	);
	ld.param.b32 	%r592, [retval0];
	} // callseq 46
	ld.global.s8 	%r594, [%rd279+-5];
	ld.global.s8 	%r595, [%rd14];
	ld.global.s8 	%r596, [%rd15];
	ld.global.s8 	%r597, [%rd16];
	ld.global.s8 	%r598, [%rd182];
	st.local.v4.u32 	[%rd3], {%r594, %r595, %r596, %r597};
	st.local.u32 	[%rd3+16], %r598;
	{ // callseq 47, 0
	.param .b64 param0;
	st.param.b64 	[param0], %rd184;
	.param .b64 param1;
	st.param.b64 	[param1], %rd185;
	.param .b32 retval0;
	call.uni (retval0), 
	vprintf, 
	(
	param0, 
	param1
	);
	ld.param.b32 	%r599, [retval0];
	} // callseq 47
	ld.global.s8 	%r601, [%rd279+-4];
	ld.global.s8 	%r602, [%rd14];
	ld.global.s8 	%r603, [%rd15];
	ld.global.s8 	%r604, [%rd16];
	ld.global.s8 	%r605, [%rd182];
	st.local.v4.u32 	[%rd3], {%r601, %r602, %r603, %r604};
	st.local.u32 	[%rd3+16], %r605;
	{ // callseq 48, 0
	.param .b64 param0;
	st.param.b64 	[param0], %rd184;
	.param .b64 param1;
	st.param.b64 	[param1], %rd185;
	.param .b32 retval0;
	call.uni (retval0), 
	vprintf, 
	(
	param0, 
	param1
	);
	ld.param.b32 	%r606, [retval0];
	} // callseq 48
	ld.global.s8 	%r608, [%rd279+-3];
	ld.global.s8 	%r609, [%rd14];
	ld.global.s8 	%r610, [%rd15];
	ld.global.s8 	%r611, [%rd16];
	ld.global.s8 	%r612, [%rd182];
	st.local.v4.u32 	[%rd3], {%r608, %r609, %r610, %r611};
	st.local.u32 	[%rd3+16], %r612;
	{ // callseq 49, 0
	.param .b64 param0;
	st.param.b64 	[param0], %rd184;
	.param .b64 param1;
	st.param.b64 	[param1], %rd185;
	.param .b32 retval0;
	call.uni (retval0), 
	vprintf, 
	(
	param0, 
	param1
	);
	ld.param.b32 	%r613, [retval0];
	} // callseq 49
	ld.global.s8 	%r615, [%rd279+-2];
	ld.global.s8 	%r616, [%rd14];
	ld.global.s8 	%r617, [%rd15];
	ld.global.s8 	%r618, [%rd16];
	ld.global.s8 	%r619, [%rd182];
	st.local.v4.u32 	[%rd3], {%r615, %r616, %r617, %r618};
	st.local.u32 	[%rd3+16], %r619;
	{ // callseq 50, 0
	.param .b64 param0;
	st.param.b64 	[param0], %rd184;
	.param .b64 param1;
	st.param.b64 	[param1], %rd185;
	.param .b32 retval0;
	call.uni (retval0), 
	vprintf, 
	(
	param0, 
	param1
	);
	ld.param.b32 	%r620, [retval0];
	} // callseq 50
	ld.global.s8 	%r622, [%rd279+-1];
	ld.global.s8 	%r623, [%rd14];
	ld.global.s8 	%r624, [%rd15];
	ld.global.s8 	%r625, [%rd16];
	ld.global.s8 	%r626, [%rd182];
	st.local.v4.u32 	[%rd3], {%r622, %r623, %r624, %r625};
	st.local.u32 	[%rd3+16], %r626;
	{ // callseq 51, 0
	.param .b64 param0;
	st.param.b64 	[param0], %rd184;
	.param .b64 param1;
	st.param.b64 	[param1], %rd185;
	.param .b32 retval0;
	call.uni (retval0), 
	vprintf, 
	(
	param0, 
	param1
	);
	ld.param.b32 	%r627, [retval0];
	} // callseq 51
	ld.global.s8 	%r629, [%rd279];
	ld.global.s8 	%r630, [%rd14];
	ld.global.s8 	%r631, [%rd15];
	ld.global.s8 	%r632, [%rd16];
	ld.global.s8 	%r633, [%rd182];
	st.local.v4.u32 	[%rd3], {%r629, %r630, %r631, %r632};
	st.local.u32 	[%rd3+16], %r633;
	{ // callseq 52, 0
	.param .b64 param0;
	st.param.b64 	[param0], %rd184;
	.param .b64 param1;
	st.param.b64 	[param1], %rd185;
	.param .b32 retval0;
	call.uni (retval0), 
	vprintf, 
	(
	param0, 
	param1
	);
	ld.param.b32 	%r634, [retval0];
	} // callseq 52
	ld.global.s8 	%r636, [%rd279+1];
	ld.global.s8 	%r637, [%rd14];
	ld.global.s8 	%r638, [%rd15];
	ld.global.s8 	%r639, [%rd16];
	ld.global.s8 	%r640, [%rd182];
	st.local.v4.u32 	[%rd3], {%r636, %r637, %r638, %r639};
	st.local.u32 	[%rd3+16], %r640;
	{ // callseq 53, 0
	.param .b64 param0;
	st.param.b64 	[param0], %rd184;
	.param .b64 param1;
	st.param.b64 	[param1], %rd185;
	.param .b32 retval0;
	call.uni (retval0), 
	vprintf, 
	(
	param0, 
	param1
	);
	ld.param.b32 	%r641, [retval0];
	} // callseq 53
	ld.global.s8 	%r643, [%rd279+2];
	ld.global.s8 	%r644, [%rd14];
	ld.global.s8 	%r645, [%rd15];
	ld.global.s8 	%r646, [%rd16];
	ld.global.s8 	%r647, [%rd182];
	st.local.v4.u32 	[%rd3], {%r643, %r644, %r645, %r646};
	st.local.u32 	[%rd3+16], %r647;
	{ // callseq 54, 0
	.param .b64 param0;
	st.param.b64 	[param0], %rd184;
	.param .b64 param1;
	st.param.b64 	[param1], %rd185;
	.param .b32 retval0;
	call.uni (retval0), 
	vprintf, 
	(
	param0, 
	param1
	);
	ld.param.b32 	%r648, [retval0];
	} // callseq 54
	ld.global.s8 	%r650, [%rd279+3];
	ld.global.s8 	%r651, [%rd14];
	ld.global.s8 	%r652, [%rd15];
	ld.global.s8 	%r653, [%rd16];
	ld.global.s8 	%r654, [%rd182];
	st.local.v4.u32 	[%rd3], {%r650, %r651, %r652, %r653};
	st.local.u32 	[%rd3+16], %r654;
	{ // callseq 55, 0
	.param .b64 param0;
	st.param.b64 	[param0], %rd184;
	.param .b64 param1;
	st.param.b64 	[param1], %rd185;
	.param .b32 retval0;
	call.uni (retval0), 
	vprintf, 
	(
	param0, 
	param1
	);
	ld.param.b32 	%r655, [retval0];
	} // callseq 55
	ld.global.s8 	%r657, [%rd279+4];
	ld.global.s8 	%r658, [%rd14];
	ld.global.s8 	%r659, [%rd15];
	ld.global.s8 	%r660, [%rd16];
	ld.global.s8 	%r661, [%rd182];
	st.local.v4.u32 	[%rd3], {%r657, %r658, %r659, %r660};
	st.local.u32 	[%rd3+16], %r661;
	{ // callseq 56, 0
	.param .b64 param0;
	st.param.b64 	[param0], %rd184;
	.param .b64 param1;
	st.param.b64 	[param1], %rd185;
	.param .b32 retval0;
	call.uni (retval0), 
	vprintf, 
	(
	param0, 
	param1
	);
	ld.param.b32 	%r662, [retval0];
	} // callseq 56
	ld.global.s8 	%r664, [%rd279+5];
	ld.global.s8 	%r665, [%rd14];
	ld.global.s8 	%r666, [%rd15];
	ld.global.s8 	%r667, [%rd16];
	ld.global.s8 	%r668, [%rd182];
	st.local.v4.u32 	[%rd3], {%r664, %r665, %r666, %r667};
	st.local.u32 	[%rd3+16], %r668;
	{ // callseq 57, 0
	.param .b64 param0;
	st.param.b64 	[param0], %rd184;
	.param .b64 param1;
	st.param.b64 	[param1], %rd185;
	.param .b32 retval0;
	call.uni (retval0), 
	vprintf, 
	(
	param0, 
	param1
	);
	ld.param.b32 	%r669, [retval0];
	} // callseq 57
	ld.global.s8 	%r671, [%rd279+6];
	ld.global.s8 	%r672, [%rd14];
	ld.global.s8 	%r673, [%rd15];
	ld.global.s8 	%r674, [%rd16];
	ld.global.s8 	%r675, [%rd182];
	st.local.v4.u32 	[%rd3], {%r671, %r672, %r673, %r674};
	st.local.u32 	[%rd3+16], %r675;
	{ // callseq 58, 0
	.param .b64 param0;
	st.param.b64 	[param0], %rd184;
	.param .b64 param1;
	st.param.b64 	[param1], %rd185;
	.param .b32 retval0;
	call.uni (retval0), 
	vprintf, 
	(
	param0, 
	param1
	);
	ld.param.b32 	%r676, [retval0];
	} // callseq 58
	ld.global.s8 	%r678, [%rd279+7];
	ld.global.s8 	%r679, [%rd14];
	ld.global.s8 	%r680, [%rd15];
	ld.global.s8 	%r681, [%rd16];
	ld.global.s8 	%r682, [%rd182];
	st.local.v4.u32 	[%rd3], {%r678, %r679, %r680, %r681};
	st.local.u32 	[%rd3+16], %r682;
	{ // callseq 59, 0
	.param .b64 param0;
	st.param.b64 	[param0], %rd184;
	.param .b64 param1;
	st.param.b64 	[param1], %rd185;
	.param .b32 retval0;
	call.uni (retval0), 
	vprintf, 
	(
	param0, 
	param1
	);
	ld.param.b32 	%r683, [retval0];
	} // callseq 59
	ld.global.s8 	%r685, [%rd279+8];
	ld.global.s8 	%r686, [%rd14];
	ld.global.s8 	%r687, [%rd15];
	ld.global.s8 	%r688, [%rd16];
	ld.global.s8 	%r689, [%rd182];
	st.local.v4.u32 	[%rd3], {%r685, %r686, %r687, %r688};
	st.local.u32 	[%rd3+16], %r689;
	{ // callseq 60, 0
	.param .b64 param0;
	st.param.b64 	[param0], %rd184;
	.param .b64 param1;
	st.param.b64 	[param1], %rd185;
	.param .b32 retval0;
	call.uni (retval0), 
	vprintf, 
	(
	param0, 
	param1
	);
	ld.param.b32 	%r690, [retval0];
	} // callseq 60
	add.s32 	%r1342, %r1342, 16;
	add.s64 	%rd279, %rd279, 16;
	setp.eq.s32 	%p43, %r1342, 0;
	@%p43 bra 	$L__BB0_81;
	bra.uni 	$L__BB0_80;
$L__BB0_81:
	and.b32  	%r91, %r3, 15;
	setp.eq.s32 	%p44, %r91, 0;
	@%p44 bra 	$L__BB0_116;
	cvt.u64.u32 	%rd186, %r21;
	add.s64 	%rd56, %rd1, %rd186;
	and.b32  	%r92, %r3, 7;
	setp.lt.u32 	%p45, %r91, 8;
	@%p45 bra 	$L__BB0_84;
	cvt.u64.u32 	%rd187, %r1363;
	add.s64 	%rd188, %rd1, %rd187;
	ld.global.s8 	%r692, [%rd188];
	ld.global.s8 	%r693, [%rd14];
	ld.global.s8 	%r694, [%rd15];
	ld.global.s8 	%r695, [%rd16];
	ld.global.s8 	%r696, [%rd56];
	st.local.v4.u32 	[%rd3], {%r692, %r693, %r694, %r695};
	st.local.u32 	[%rd3+16], %r696;
	mov.u64 	%rd189, $str$4;
	cvta.global.u64 	%rd190, %rd189;
	add.u64 	%rd191, %SP, 0;
	{ // callseq 61, 0
	.param .b64 param0;
	st.param.b64 	[param0], %rd190;
	.param .b64 param1;
	st.param.b64 	[param1], %rd191;
	.param .b32 retval0;
	call.uni (retval0), 
	vprintf, 
	(
	param0, 
	param1
	);
	ld.param.b32 	%r697, [retval0];
	} // callseq 61
	ld.global.s8 	%r699, [%rd188+1];
	ld.global.s8 	%r700, [%rd14];
	ld.global.s8 	%r701, [%rd15];
	ld.global.s8 	%r702, [%rd16];
	ld.global.s8 	%r703, [%rd56];
	st.local.v4.u32 	[%rd3], {%r699, %r700, %r701, %r702};
	st.local.u32 	[%rd3+16], %r703;
	{ // callseq 62, 0
	.param .b64 param0;
	st.param.b64 	[param0], %rd190;
	.param .b64 param1;
	st.param.b64 	[param1], %rd191;
	.param .b32 retval0;
	call.uni (retval0), 
	vprintf, 
	(
	param0, 
	param1
	);
	ld.param.b32 	%r704, [retval0];
	} // callseq 62
	ld.global.s8 	%r706, [%rd188+2];
	ld.global.s8 	%r707, [%rd14];
	ld.global.s8 	%r708, [%rd15];
	ld.global.s8 	%r709, [%rd16];
	ld.global.s8 	%r710, [%rd56];
	st.local.v4.u32 	[%rd3], {%r706, %r707, %r708, %r709};
	st.local.u32 	[%rd3+16], %r710;
	{ // callseq 63, 0
	.param .b64 param0;
	st.param.b64 	[param0], %rd190;
	.param .b64 param1;
	st.param.b64 	[param1], %rd191;
	.param .b32 retval0;
	call.uni (retval0), 
	vprintf, 
	(
	param0, 
	param1
	);
	ld.param.b32 	%r711, [retval0];
	} // callseq 63
	ld.global.s8 	%r713, [%rd188+3];
	ld.global.s8 	%r714, [%rd14];
	ld.global.s8 	%r715, [%rd15];
	ld.global.s8 	%r716, [%rd16];
	ld.global.s8 	%r717, [%rd56];
	st.local.v4.u32 	[%rd3], {%r713, %r714, %r715, %r716};
	st.local.u32 	[%rd3+16], %r717;
	{ // callseq 64, 0
	.param .b64 param0;
	st.param.b64 	[param0], %rd190;
	.param .b64 param1;
	st.param.b64 	[param1], %rd191;
	.param .b32 retval0;
	call.uni (retval0), 
	vprintf, 
	(
	param0, 
	param1
	);
	ld.param.b32 	%r718, [retval0];
	} // callseq 64
	ld.global.s8 	%r720, [%rd188+4];
	ld.global.s8 	%r721, [%rd14];
	ld.global.s8 	%r722, [%rd15];
	ld.global.s8 	%r723, [%rd16];
	ld.global.s8 	%r724, [%rd56];
	st.local.v4.u32 	[%rd3], {%r720, %r721, %r722, %r723};
	st.local.u32 	[%rd3+16], %r724;
	{ // callseq 65, 0
	.param .b64 param0;
	st.param.b64 	[param0], %rd190;
	.param .b64 param1;
	st.param.b64 	[param1], %rd191;
	.param .b32 retval0;
	call.uni (retval0), 
	vprintf, 
	(
	param0, 
	param1
	);
	ld.param.b32 	%r725, [retval0];
	} // callseq 65
	ld.global.s8 	%r727, [%rd188+5];
	ld.global.s8 	%r728, [%rd14];
	ld.global.s8 	%r729, [%rd15];
	ld.global.s8 	%r730, [%rd16];
	ld.global.s8 	%r731, [%rd56];
	st.local.v4.u32 	[%rd3], {%r727, %r728, %r729, %r730};
	st.local.u32 	[%rd3+16], %r731;
	{ // callseq 66, 0
	.param .b64 param0;
	st.param.b64 	[param0], %rd190;
	.param .b64 param1;
	st.param.b64 	[param1], %rd191;
	.param .b32 retval0;
	call.uni (retval0), 
	vprintf, 
	(
	param0, 
	param1
	);
	ld.param.b32 	%r732, [retval0];
	} // callseq 66
	ld.global.s8 	%r734, [%rd188+6];
	ld.global.s8 	%r735, [%rd14];
	ld.global.s8 	%r736, [%rd15];
	ld.global.s8 	%r737, [%rd16];
	ld.global.s8 	%r738, [%rd56];
	st.local.v4.u32 	[%rd3], {%r734, %r735, %r736, %r737};
	st.local.u32 	[%rd3+16], %r738;
	{ // callseq 67, 0
	.param .b64 param0;
	st.param.b64 	[param0], %rd190;
	.param .b64 param1;
	st.param.b64 	[param1], %rd191;
	.param .b32 retval0;
	call.uni (retval0), 
	vprintf, 
	(
	param0, 
	param1
	);
	ld.param.b32 	%r739, [retval0];
	} // callseq 67
	ld.global.s8 	%r741, [%rd188+7];
	ld.global.s8 	%r742, [%rd14];
	ld.global.s8 	%r743, [%rd15];
	ld.global.s8 	%r744, [%rd16];
	ld.global.s8 	%r745, [%rd56];
	st.local.v4.u32 	[%rd3], {%r741, %r742, %r743, %r744};
	st.local.u32 	[%rd3+16], %r745;
	{ // callseq 68, 0
	.param .b64 param0;
	st.param.b64 	[param0], %rd190;
	.param .b64 param1;
	st.param.b64 	[param1], %rd191;
	.param .b32 retval0;
	call.uni (retval0), 
	vprintf, 
	(
	param0, 
	param1
	);
	ld.param.b32 	%r746, [retval0];
	} // callseq 68
	add.s32 	%r1363, %r1363, 8;
$L__BB0_84:
	setp.eq.s32 	%p46, %r92, 0;
	@%p46 bra 	$L__BB0_116;
	setp.lt.u32 	%p47, %r92, 4;
	@%p47 bra 	$L__BB0_87;
	cvt.u64.u32 	%rd192, %r1363;
	add.s64 	%rd193, %rd1, %rd192;
	ld.global.s8 	%r748, [%rd193];
	ld.global.s8 	%r749, [%rd14];
	ld.global.s8 	%r750, [%rd15];
	ld.global.s8 	%r751, [%rd16];
	ld.global.s8 	%r752, [%rd56];
	st.local.v4.u32 	[%rd3], {%r748, %r749, %r750, %r751};
	st.local.u32 	[%rd3+16], %r752;
	mov.u64 	%rd194, $str$4;
	cvta.global.u64 	%rd195, %rd194;
	add.u64 	%rd196, %SP, 0;
	{ // callseq 69, 0
	.param .b64 param0;
	st.param.b64 	[param0], %rd195;
	.param .b64 param1;
	st.param.b64 	[param1], %rd196;
	.param .b32 retval0;
	call.uni (retval0), 
	vprintf, 
	(
	param0, 
	param1
	);
	ld.param.b32 	%r753, [retval0];
	} // callseq 69
	ld.global.s8 	%r755, [%rd193+1];
	ld.global.s8 	%r756, [%rd14];
	ld.global.s8 	%r757, [%rd15];
	ld.global.s8 	%r758, [%rd16];
	ld.global.s8 	%r759, [%rd56];
	st.local.v4.u32 	[%rd3], {%r755, %r756, %r757, %r758};
	st.local.u32 	[%rd3+16], %r759;
	{ // callseq 70, 0
	.param .b64 param0;
	st.param.b64 	[param0], %rd195;
	.param .b64 param1;
	st.param.b64 	[param1], %rd196;
	.param .b32 retval0;
	call.uni (retval0), 
	vprintf, 
	(
	param0, 
	param1
	);
	ld.param.b32 	%r760, [retval0];
	} // callseq 70
	ld.global.s8 	%r762, [%rd193+2];
	ld.global.s8 	%r763, [%rd14];
	ld.global.s8 	%r764, [%rd15];
	ld.global.s8 	%r765, [%rd16];
	ld.global.s8 	%r766, [%rd56];
	st.local.v4.u32 	[%rd3], {%r762, %r763, %r764, %r765};
	st.local.u32 	[%rd3+16], %r766;
	{ // callseq 71, 0
	.param .b64 param0;
	st.param.b64 	[param0], %rd195;
	.param .b64 param1;
	st.param.b64 	[param1], %rd196;
	.param .b32 retval0;
	call.uni (retval0), 
	vprintf, 
	(
	param0, 
	param1
	);
	ld.param.b32 	%r767, [retval0];
	} // callseq 71
	ld.global.s8 	%r769, [%rd193+3];
	ld.global.s8 	%r770, [%rd14];
	ld.global.s8 	%r771, [%rd15];
	ld.global.s8 	%r772, [%rd16];
	ld.global.s8 	%r773, [%rd56];
	st.local.v4.u32 	[%rd3], {%r769, %r770, %r771, %r772};
	st.local.u32 	[%rd3+16], %r773;
	{ // callseq 72, 0
	.param .b64 param0;
	st.param.b64 	[param0], %rd195;
	.param .b64 param1;
	st.param.b64 	[param1], %rd196;
	.param .b32 retval0;
	call.uni (retval0), 
	vprintf, 
	(
	param0, 
	param1
	);
	ld.param.b32 	%r774, [retval0];
	} // callseq 72
	add.s32 	%r1363, %r1363, 4;
$L__BB0_87:
	and.b32  	%r776, %r3, 3;
	setp.eq.s32 	%p48, %r776, 0;
	@%p48 bra 	$L__BB0_116;
	cvt.u64.u32 	%rd197, %r1363;
	add.s64 	%rd287, %rd1, %rd197;
	neg.s32 	%r1365, %r776;
	mov.u64 	%rd198, $str$4;
	add.u64 	%rd200, %SP, 0;
$L__BB0_89:
	.pragma "nounroll";
	ld.global.s8 	%r778, [%rd287];
	ld.global.s8 	%r779, [%rd14];
	ld.global.s8 	%r780, [%rd15];
	ld.global.s8 	%r781, [%rd16];
	ld.global.s8 	%r782, [%rd56];
	st.local.v4.u32 	[%rd3], {%r778, %r779, %r780, %r781};
	st.local.u32 	[%rd3+16], %r782;
	cvta.global.u64 	%rd199, %rd198;
	{ // callseq 73, 0
	.param .b64 param0;
	st.param.b64 	[param0], %rd199;
	.param .b64 param1;
	st.param.b64 	[param1], %rd200;
	.param .b32 retval0;
	call.uni (retval0), 
	vprintf, 
	(
	param0, 
	param1
	);
	ld.param.b32 	%r783, [retval0];
	} // callseq 73
	add.s64 	%rd287, %rd287, 1;
	add.s32 	%r1365, %r1365, 1;
	setp.eq.s32 	%p49, %r1365, 0;
	@%p49 bra 	$L__BB0_116;
	bra.uni 	$L__BB0_89;
$L__BB0_90:
	setp.eq.s32 	%p59, %r3, 0;
	@%p59 bra 	$L__BB0_116;
	mov.u32 	%r970, %tid.x;
	cvt.u64.u32 	%rd221, %r970;
	add.s64 	%rd22, %rd1, %rd221;
	mov.u32 	%r971, %ctaid.x;
	rem.u32 	%r972, %r971, %r3;
	cvt.u64.u32 	%rd222, %r972;
	add.s64 	%rd23, %rd1, %rd222;
	add.s32 	%r973, %r3, -1;
	and.b32  	%r26, %r3, 15;
	setp.lt.u32 	%p60, %r973, 15;
	mov.b32 	%r1354, 0;
	@%p60 bra 	$L__BB0_94;
	and.b32  	%r1354, %r3, 2147483632;
	and.b32  	%r974, %r3, -16;
	neg.s32 	%r1340, %r974;
	add.s64 	%rd277, %rd1, 7;
	mov.u64 	%rd223, $str$2;
$L__BB0_93:
	.pragma "nounroll";
	ld.global.s8 	%r975, [%rd277+-7];
	ld.global.s8 	%r976, [%rd22];
	ld.global.s8 	%r977, [%rd23];
	st.local.v2.u32 	[%rd3], {%r975, %r976};
	st.local.u32 	[%rd3+8], %r977;
	cvta.global.u64 	%rd224, %rd223;
	{ // callseq 103, 0
	.param .b64 param0;
	st.param.b64 	[param0], %rd224;
	.param .b64 param1;
	st.param.b64 	[param1], %rd73;
	.param .b32 retval0;
	call.uni (retval0), 
	vprintf, 
	(
	param0, 
	param1
	);
	ld.param.b32 	%r978, [retval0];
	} // callseq 103
	ld.global.s8 	%r980, [%rd277+-6];
	ld.global.s8 	%r981, [%rd22];
	ld.global.s8 	%r982, [%rd23];
	st.local.v2.u32 	[%rd3], {%r980, %r981};
	st.local.u32 	[%rd3+8], %r982;
	{ // callseq 104, 0
	.param .b64 param0;
	st.param.b64 	[param0], %rd224;
	.param .b64 param1;
	st.param.b64 	[param1], %rd73;
	.param .b32 retval0;
	call.uni (retval0), 
	vprintf, 
	(
	param0, 
	param1
	);
	ld.param.b32 	%r983, [retval0];
	} // callseq 104
	ld.global.s8 	%r985, [%rd277+-5];
	ld.global.s8 	%r986, [%rd22];
	ld.global.s8 	%r987, [%rd23];
	st.local.v2.u32 	[%rd3], {%r985, %r986};
	st.local.u32 	[%rd3+8], %r987;
	{ // callseq 105, 0
	.param .b64 param0;
	st.param.b64 	[param0], %rd224;
	.param .b64 param1;
	st.param.b64 	[param1], %rd73;
	.param .b32 retval0;
	call.uni (retval0), 
	vprintf, 
	(
	param0, 
	param1
	);
	ld.param.b32 	%r988, [retval0];
	} // callseq 105
	ld.global.s8 	%r990, [%rd277+-4];
	ld.global.s8 	%r991, [%rd22];
	ld.global.s8 	%r992, [%rd23];
	st.local.v2.u32 	[%rd3], {%r990, %r991};
	st.local.u32 	[%rd3+8], %r992;
	{ // callseq 106, 0
	.param .b64 param0;
	st.param.b64 	[param0], %rd224;
	.param .b64 param1;
	st.param.b64 	[param1], %rd73;
	.param .b32 retval0;
	call.uni (retval0), 
	vprintf, 
	(
	param0, 
	param1
	);
	ld.param.b32 	%r993, [retval0];
	} // callseq 106
	ld.global.s8 	%r995, [%rd277+-3];
	ld.global.s8 	%r996, [%rd22];
	ld.global.s8 	%r997, [%rd23];
	st.local.v2.u32 	[%rd3], {%r995, %r996};
	st.local.u32 	[%rd3+8], %r997;
	{ // callseq 107, 0
	.param .b64 param0;
	st.param.b64 	[param0], %rd224;
	.param .b64 param1;
	st.param.b64 	[param1], %rd73;
	.param .b32 retval0;
	call.uni (retval0), 
	vprintf, 
	(
	param0, 
	param1
	);
	ld.param.b32 	%r998, [retval0];
	} // callseq 107
	ld.global.s8 	%r1000, [%rd277+-2];
	ld.global.s8 	%r1001, [%rd22];
	ld.global.s8 	%r1002, [%rd23];
	st.local.v2.u32 	[%rd3], {%r1000, %r1001};
	st.local.u32 	[%rd3+8], %r1002;
	{ // callseq 108, 0
	.param .b64 param0;
	st.param.b64 	[param0], %rd224;
	.param .b64 param1;
	st.param.b64 	[param1], %rd73;
	.param .b32 retval0;
	call.uni (retval0), 
	vprintf, 
	(
	param0, 
	param1
	);
	ld.param.b32 	%r1003, [retval0];
	} // callseq 108
	ld.global.s8 	%r1005, [%rd277+-1];
	ld.global.s8 	%r1006, [%rd22];
	ld.global.s8 	%r1007, [%rd23];
	st.local.v2.u32 	[%rd3], {%r1005, %r1006};
	st.local.u32 	[%rd3+8], %r1007;
	{ // callseq 109, 0
	.param .b64 param0;
	st.param.b64 	[param0], %rd224;
	.param .b64 param1;
	st.param.b64 	[param1], %rd73;
	.param .b32 retval0;
	call.uni (retval0), 
	vprintf, 
	(
	param0, 
	param1
	);
	ld.param.b32 	%r1008, [retval0];
	} // callseq 109
	ld.global.s8 	%r1010, [%rd277];
	ld.global.s8 	%r1011, [%rd22];
	ld.global.s8 	%r1012, [%rd23];
	st.local.v2.u32 	[%rd3], {%r1010, %r1011};
	st.local.u32 	[%rd3+8], %r1012;
	{ // callseq 110, 0
	.param .b64 param0;
	st.param.b64 	[param0], %rd224;
	.param .b64 param1;
	st.param.b64 	[param1], %rd73;
	.param .b32 retval0;
	call.uni (retval0), 
	vprintf, 
	(
	param0, 
	param1
	);
	ld.param.b32 	%r1013, [retval0];
	} // callseq 110
	ld.global.s8 	%r1015, [%rd277+1];
	ld.global.s8 	%r1016, [%rd22];
	ld.global.s8 	%r1017, [%rd23];
	st.local.v2.u32 	[%rd3], {%r1015, %r1016};
	st.local.u32 	[%rd3+8], %r1017;
	{ // callseq 111, 0
	.param .b64 param0;
	st.param.b64 	[param0], %rd224;
	.param .b64 param1;
	st.param.b64 	[param1], %rd73;
	.param .b32 retval0;
	call.uni (retval0), 
	vprintf, 
	(
	param0, 
	param1
	);
	ld.param.b32 	%r1018, [retval0];
	} // callseq 111
	ld.global.s8 	%r1020, [%rd277+2];
	ld.global.s8 	%r1021, [%rd22];
	ld.global.s8 	%r1022, [%rd23];
	st.local.v2.u32 	[%rd3], {%r1020, %r1021};
	st.local.u32 	[%rd3+8], %r1022;
	{ // callseq 112, 0
	.param .b64 param0;
	st.param.b64 	[param0], %rd224;
	.param .b64 param1;
	st.param.b64 	[param1], %rd73;
	.param .b32 retval0;
	call.uni (retval0), 
	vprintf, 
	(
	param0, 
	param1
	);
	ld.param.b32 	%r1023, [retval0];
	} // callseq 112
	ld.global.s8 	%r1025, [%rd277+3];
	ld.global.s8 	%r1026, [%rd22];
	ld.global.s8 	%r1027, [%rd23];
	st.local.v2.u32 	[%rd3], {%r1025, %r1026};
	st.local.u32 	[%rd3+8], %r1027;
	{ // callseq 113, 0
	.param .b64 param0;
	st.param.b64 	[param0], %rd224;
	.param .b64 param1;
	st.param.b64 	[param1], %rd73;
	.param .b32 retval0;
	call.uni (retval0), 
	vprintf, 
	(
	param0, 
	param1
	);
	ld.param.b32 	%r1028, [retval0];
	} // callseq 113
	ld.global.s8 	%r1030, [%rd277+4];
	ld.global.s8 	%r1031, [%rd22];
	ld.global.s8 	%r1032, [%rd23];
	st.local.v2.u32 	[%rd3], {%r1030, %r1031};
	st.local.u32 	[%rd3+8], %r1032;
	{ // callseq 114, 0
	.param .b64 param0;
	st.param.b64 	[param0], %rd224;
	.param .b64 param1;
	st.param.b64 	[param1], %rd73;
	.param .b32 retval0;
	call.uni (retval0), 
	vprintf, 
	(
	param0, 
	param1
	);
	ld.param.b32 	%r1033, [retval0];
	} // callseq 114
	ld.global.s8 	%r1035, [%rd277+5];
	ld.global.s8 	%r1036, [%rd22];
	ld.global.s8 	%r1037, [%rd23];
	st.local.v2.u32 	[%rd3], {%r1035, %r1036};
	st.local.u32 	[%rd3+8], %r1037;
	{ // callseq 115, 0
	.param .b64 param0;
	st.param.b64 	[param0], %rd224;
	.param .b64 param1;
	st.param.b64 	[param1], %rd73;
	.param .b32 retval0;
	call.uni (retval0), 
	vprintf, 
	(
	param0, 
	param1
	);
	ld.param.b32 	%r1038, [retval0];
	} // callseq 115
	ld.global.s8 	%r1040, [%rd277+6];
	ld.global.s8 	%r1041, [%rd22];
	ld.global.s8 	%r1042, [%rd23];
	st.local.v2.u32 	[%rd3], {%r1040, %r1041};
	st.local.u32 	[%rd3+8], %r1042;
	{ // callseq 116, 0
	.param .b64 param0;
	st.param.b64 	[param0], %rd224;
	.param .b64 param1;
	st.param.b64 	[param1], %rd73;
	.param .b32 retval0;
	call.uni (retval0), 
	vprintf, 
	(
	param0, 
	param1
	);
	ld.param.b32 	%r1043, [retval0];
	} // callseq 116
	ld.global.s8 	%r1045, [%rd277+7];
	ld.global.s8 	%r1046, [%rd22];
	ld.global.s8 	%r1047, [%rd23];
	st.local.v2.u32 	[%rd3], {%r1045, %r1046};
	st.local.u32 	[%rd3+8], %r1047;
	{ // callseq 117, 0
	.param .b64 param0;
	st.param.b64 	[param0], %rd224;
	.param .b64 param1;
	st.param.b64 	[param1], %rd73;
	.param .b32 retval0;
	call.uni (retval0), 
	vprintf, 
	(
	param0, 
	param1
	);
	ld.param.b32 	%r1048, [retval0];
	} // callseq 117
	ld.global.s8 	%r1050, [%rd277+8];
	ld.global.s8 	%r1051, [%rd22];
	ld.global.s8 	%r1052, [%rd23];
	st.local.v2.u32 	[%rd3], {%r1050, %r1051};
	st.local.u32 	[%rd3+8], %r1052;
	{ // callseq 118, 0
	.param .b64 param0;
	st.param.b64 	[param0], %rd224;
	.param .b64 param1;
	st.param.b64 	[param1], %rd73;
	.param .b32 retval0;
	call.uni (retval0), 
	vprintf, 
	(
	param0, 
	param1
	);
	ld.param.b32 	%r1053, [retval0];
	} // callseq 118
	add.s32 	%r1340, %r1340, 16;
	add.s64 	%rd277, %rd277, 16;
	setp.eq.s32 	%p61, %r1340, 0;
	@%p61 bra 	$L__BB0_94;
	bra.uni 	$L__BB0_93;
$L__BB0_94:
	setp.eq.s32 	%p62, %r26, 0;
	@%p62 bra 	$L__BB0_116;
	and.b32  	%r73, %r3, 7;
	setp.lt.u32 	%p63, %r26, 8;
	@%p63 bra 	$L__BB0_97;
	cvt.u64.u32 	%rd226, %r1354;
	add.s64 	%rd227, %rd1, %rd226;
	ld.global.s8 	%r1055, [%rd227];
	ld.global.s8 	%r1056, [%rd22];
	ld.global.s8 	%r1057, [%rd23];
	st.local.v2.u32 	[%rd3], {%r1055, %r1056};
	st.local.u32 	[%rd3+8], %r1057;
	mov.u64 	%rd228, $str$2;
	cvta.global.u64 	%rd229, %rd228;
	{ // callseq 119, 0
	.param .b64 param0;
	st.param.b64 	[param0], %rd229;
	.param .b64 param1;
	st.param.b64 	[param1], %rd73;
	.param .b32 retval0;
	call.uni (retval0), 
	vprintf, 
	(
	param0, 
	param1
	);
	ld.param.b32 	%r1058, [retval0];
	} // callseq 119
	ld.global.s8 	%r1060, [%rd227+1];
	ld.global.s8 	%r1061, [%rd22];
	ld.global.s8 	%r1062, [%rd23];
	st.local.v2.u32 	[%rd3], {%r1060, %r1061};
	st.local.u32 	[%rd3+8], %r1062;
	{ // callseq 120, 0
	.param .b64 param0;
	st.param.b64 	[param0], %rd229;
	.param .b64 param1;
	st.param.b64 	[param1], %rd73;
	.param .b32 retval0;
	call.uni (retval0), 
	vprintf, 
	(
	param0, 
	param1
	);
	ld.param.b32 	%r1063, [retval0];
	} // callseq 120
	ld.global.s8 	%r1065, [%rd227+2];
	ld.global.s8 	%r1066, [%rd22];
	ld.global.s8 	%r1067, [%rd23];
	st.local.v2.u32 	[%rd3], {%r1065, %r1066};
	st.local.u32 	[%rd3+8], %r1067;
	{ // callseq 121, 0
	.param .b64 param0;
	st.param.b64 	[param0], %rd229;
	.param .b64 param1;
	st.param.b64 	[param1], %rd73;
	.param .b32 retval0;
	call.uni (retval0), 
	vprintf, 
	(
	param0, 
	param1
	);
	ld.param.b32 	%r1068, [retval0];
	} // callseq 121
	ld.global.s8 	%r1070, [%rd227+3];
	ld.global.s8 	%r1071, [%rd22];
	ld.global.s8 	%r1072, [%rd23];
	st.local.v2.u32 	[%rd3], {%r1070, %r1071};
	st.local.u32 	[%rd3+8], %r1072;
	{ // callseq 122, 0
	.param .b64 param0;
	st.param.b64 	[param0], %rd229;
	.param .b64 param1;
	st.param.b64 	[param1], %rd73;
	.param .b32 retval0;
	call.uni (retval0), 
	vprintf, 
	(
	param0, 
	param1
	);
	ld.param.b32 	%r1073, [retval0];
	} // callseq 122
	ld.global.s8 	%r1075, [%rd227+4];
	ld.global.s8 	%r1076, [%rd22];
	ld.global.s8 	%r1077, [%rd23];
	st.local.v2.u32 	[%rd3], {%r1075, %r1076};
	st.local.u32 	[%rd3+8], %r1077;
	{ // callseq 123, 0
	.param .b64 param0;
	st.param.b64 	[param0], %rd229;
	.param .b64 param1;
	st.param.b64 	[param1], %rd73;
	.param .b32 retval0;
	call.uni (retval0), 
	vprintf, 
	(
	param0, 
	param1
	);
	ld.param.b32 	%r1078, [retval0];
	} // callseq 123
	ld.global.s8 	%r1080, [%rd227+5];
	ld.global.s8 	%r1081, [%rd22];
	ld.global.s8 	%r1082, [%rd23];
	st.local.v2.u32 	[%rd3], {%r1080, %r1081};
	st.local.u32 	[%rd3+8], %r1082;
	{ // callseq 124, 0
	.param .b64 param0;
	st.param.b64 	[param0], %rd229;
	.param .b64 param1;
	st.param.b64 	[param1], %rd73;
	.param .b32 retval0;
	call.uni (retval0), 
	vprintf, 
	(
	param0, 
	param1
	);
	ld.param.b32 	%r1083, [retval0];
	} // callseq 124
	ld.global.s8 	%r1085, [%rd227+6];
	ld.global.s8 	%r1086, [%rd22];
	ld.global.s8 	%r1087, [%rd23];
	st.local.v2.u32 	[%rd3], {%r1085, %r1086};
	st.local.u32 	[%rd3+8], %r1087;
	{ // callseq 125, 0
	.param .b64 param0;
	st.param.b64 	[param0], %rd229;
	.param .b64 param1;
	st.param.b64 	[param1], %rd73;
	.param .b32 retval0;
	call.uni (retval0), 
	vprintf, 
	(
	param0, 
	param1
	);
	ld.param.b32 	%r1088, [retval0];
	} // callseq 125
	ld.global.s8 	%r1090, [%rd227+7];
	ld.global.s8 	%r1091, [%rd22];
	ld.global.s8 	%r1092, [%rd23];
	st.local.v2.u32 	[%rd3], {%r1090, %r1091};
	st.local.u32 	[%rd3+8], %r1092;
	{ // callseq 126, 0
	.param .b64 param0;
	st.param.b64 	[param0], %rd229;
	.param .b64 param1;
	st.param.b64 	[param1], %rd73;
	.param .b32 retval0;
	call.uni (retval0), 
	vprintf, 
	(
	param0, 
	param1
	);
	ld.param.b32 	%r1093, [retval0];
	} // callseq 126
	add.s32 	%r1354, %r1354, 8;
$L__BB0_97:
	setp.eq.s32 	%p64, %r73, 0;
	@%p64 bra 	$L__BB0_116;
	setp.lt.u32 	%p65, %r73, 4;
	@%p65 bra 	$L__BB0_100;
	cvt.u64.u32 	%rd231, %r1354;
	add.s64 	%rd232, %rd1, %rd231;
	ld.global.s8 	%r1095, [%rd232];
	ld.global.s8 	%r1096, [%rd22];
	ld.global.s8 	%r1097, [%rd23];
	st.local.v2.u32 	[%rd3], {%r1095, %r1096};
	st.local.u32 	[%rd3+8], %r1097;
	mov.u64 	%rd233, $str$2;
	cvta.global.u64 	%rd234, %rd233;
	{ // callseq 127, 0
	.param .b64 param0;
	st.param.b64 	[param0], %rd234;
	.param .b64 param1;
	st.param.b64 	[param1], %rd73;
	.param .b32 retval0;
	call.uni (retval0), 
	vprintf, 
	(
	param0, 
	param1
	);
	ld.param.b32 	%r1098, [retval0];
	} // callseq 127
	ld.global.s8 	%r1100, [%rd232+1];
	ld.global.s8 	%r1101, [%rd22];
	ld.global.s8 	%r1102, [%rd23];
	st.local.v2.u32 	[%rd3], {%r1100, %r1101};
	st.local.u32 	[%rd3+8], %r1102;
	{ // callseq 128, 0
	.param .b64 param0;
	st.param.b64 	[param0], %rd234;
	.param .b64 param1;
	st.param.b64 	[param1], %rd73;
	.param .b32 retval0;
	call.uni (retval0), 
	vprintf, 
	(
	param0, 
	param1
	);
	ld.param.b32 	%r1103, [retval0];
	} // callseq 128
	ld.global.s8 	%r1105, [%rd232+2];
	ld.global.s8 	%r1106, [%rd22];
	ld.global.s8 	%r1107, [%rd23];
	st.local.v2.u32 	[%rd3], {%r1105, %r1106};
	st.local.u32 	[%rd3+8], %r1107;
	{ // callseq 129, 0
	.param .b64 param0;
	st.param.b64 	[param0], %rd234;
	.param .b64 param1;
	st.param.b64 	[param1], %rd73;
	.param .b32 retval0;
	call.uni (retval0), 
	vprintf, 
	(
	param0, 
	param1
	);
	ld.param.b32 	%r1108, [retval0];
	} // callseq 129
	ld.global.s8 	%r1110, [%rd232+3];
	ld.global.s8 	%r1111, [%rd22];
	ld.global.s8 	%r1112, [%rd23];
	st.local.v2.u32 	[%rd3], {%r1110, %r1111};
	st.local.u32 	[%rd3+8], %r1112;
	{ // callseq 130, 0
	.param .b64 param0;
	st.param.b64 	[param0], %rd234;
	.param .b64 param1;
	st.param.b64 	[param1], %rd73;
	.param .b32 retval0;
	call.uni (retval0), 
	vprintf, 
	(
	param0, 
	param1
	);
	ld.param.b32 	%r1113, [retval0];
	} // callseq 130
	add.s32 	%r1354, %r1354, 4;
$L__BB0_100:
	and.b32  	%r1115, %r3, 3;
	setp.eq.s32 	%p66, %r1115, 0;
	@%p66 bra 	$L__BB0_116;
	cvt.u64.u32 	%rd236, %r1354;
	add.s64 	%rd285, %rd1, %rd236;
	neg.s32 	%r1357, %r1115;
	mov.u64 	%rd237, $str$2;
$L__BB0_102:
	.pragma "nounroll";
	ld.global.s8 	%r1117, [%rd285];
	ld.global.s8 	%r1118, [%rd22];
	ld.global.s8 	%r1119, [%rd23];
	st.local.v2.u32 	[%rd3], {%r1117, %r1118};
	st.local.u32 	[%rd3+8], %r1119;
	cvta.global.u64 	%rd238, %rd237;
	{ // callseq 131, 0
	.param .b64 param0;
	st.param.b64 	[param0], %rd238;
	.param .b64 param1;
	st.param.b64 	[param1], %rd73;
	.param .b32 retval0;
	call.uni (retval0), 
	vprintf, 
	(
	param0, 
	param1
	);
	ld.param.b32 	%r1120, [retval0];
	} // callseq 131
	add.s64 	%rd285, %rd285, 1;
	add.s32 	%r1357, %r1357, 1;
	setp.eq.s32 	%p67, %r1357, 0;
	@%p67 bra 	$L__BB0_116;
	bra.uni 	$L__BB0_102;
$L__BB0_103:
	setp.eq.s32 	%p77, %r3, 0;
	@%p77 bra 	$L__BB0_116;
	add.s32 	%r1245, %r3, -1;
	and.b32  	%r32, %r3, 15;
	setp.lt.u32 	%p78, %r1245, 15;
	mov.b32 	%r1347, 0;
	@%p78 bra 	$L__BB0_107;
	and.b32  	%r1347, %r3, 2147483632;
	and.b32  	%r1246, %r3, -16;
	neg.s32 	%r1338, %r1246;
	add.s64 	%rd275, %rd1, 7;
	mov.u64 	%rd258, $str;
$L__BB0_106:
	.pragma "nounroll";
	ld.global.s8 	%r1247, [%rd275+-7];
	st.local.u32 	[%rd3], %r1247;
	cvta.global.u64 	%rd259, %rd258;
	{ // callseq 161, 0
	.param .b64 param0;
	st.param.b64 	[param0], %rd259;
	.param .b64 param1;
	st.param.b64 	[param1], %rd73;
	.param .b32 retval0;
	call.uni (retval0), 
	vprintf, 
	(
	param0, 
	param1
	);
	ld.param.b32 	%r1248, [retval0];
	} // callseq 161
	ld.global.s8 	%r1250, [%rd275+-6];
	st.local.u32 	[%rd3], %r1250;
	{ // callseq 162, 0
	.param .b64 param0;
	st.param.b64 	[param0], %rd259;
	.param .b64 param1;
	st.param.b64 	[param1], %rd73;
	.param .b32 retval0;
	call.uni (retval0), 
	vprintf, 
	(
	param0, 
	param1
	);
	ld.param.b32 	%r1251, [retval0];
	} // callseq 162
	ld.global.s8 	%r1253, [%rd275+-5];
	st.local.u32 	[%rd3], %r1253;
	{ // callseq 163, 0
	.param .b64 param0;
	st.param.b64 	[param0], %rd259;
	.param .b64 param1;
	st.param.b64 	[param1], %rd73;
	.param .b32 retval0;
	call.uni (retval0), 
	vprintf, 
	(
	param0, 
	param1
	);
	ld.param.b32 	%r1254, [retval0];
	} // callseq 163
	ld.global.s8 	%r1256, [%rd275+-4];
	st.local.u32 	[%rd3], %r1256;
	{ // callseq 164, 0
	.param .b64 param0;
	st.param.b64 	[param0], %rd259;
	.param .b64 param1;
	st.param.b64 	[param1], %rd73;
	.param .b32 retval0;
	call.uni (retval0), 
	vprintf, 
	(
	param0, 
	param1
	);
	ld.param.b32 	%r1257, [retval0];
	} // callseq 164
	ld.global.s8 	%r1259, [%rd275+-3];
	st.local.u32 	[%rd3], %r1259;
	{ // callseq 165, 0
	.param .b64 param0;
	st.param.b64 	[param0], %rd259;
	.param .b64 param1;
	st.param.b64 	[param1], %rd73;
	.param .b32 retval0;
	call.uni (retval0), 
	vprintf, 
	(
	param0, 
	param1
	);
	ld.param.b32 	%r1260, [retval0];
	} // callseq 165
	ld.global.s8 	%r1262, [%rd275+-2];
	st.local.u32 	[%rd3], %r1262;
	{ // callseq 166, 0
	.param .b64 param0;
	st.param.b64 	[param0], %rd259;
	.param .b64 param1;
	st.param.b64 	[param1], %rd73;
	.param .b32 retval0;
	call.uni (retval0), 
	vprintf, 
	(
	param0, 
	param1
	);
	ld.param.b32 	%r1263, [retval0];
	} // callseq 166
	ld.global.s8 	%r1265, [%rd275+-1];
	st.local.u32 	[%rd3], %r1265;
	{ // callseq 167, 0
	.param .b64 param0;
	st.param.b64 	[param0], %rd259;
	.param .b64 param1;
	st.param.b64 	[param1], %rd73;
	.param .b32 retval0;
	call.uni (retval0), 
	vprintf, 
	(
	param0, 
	param1
	);
	ld.param.b32 	%r1266, [retval0];
	} // callseq 167
	ld.global.s8 	%r1268, [%rd275];
	st.local.u32 	[%rd3], %r1268;
	{ // callseq 168, 0
	.param .b64 param0;
	st.param.b64 	[param0], %rd259;
	.param .b64 param1;
	st.param.b64 	[param1], %rd73;
	.param .b32 retval0;
	call.uni (retval0), 
	vprintf, 
	(
	param0, 
	param1
	);
	ld.param.b32 	%r1269, [retval0];
	} // callseq 168
	ld.global.s8 	%r1271, [%rd275+1];
	st.local.u32 	[%rd3], %r1271;
	{ // callseq 169, 0
	.param .b64 param0;
	st.param.b64 	[param0], %rd259;
	.param .b64 param1;
	st.param.b64 	[param1], %rd73;
	.param .b32 retval0;
	call.uni (retval0), 
	vprintf, 
	(
	param0, 
	param1
	);
	ld.param.b32 	%r1272, [retval0];
	} // callseq 169
	ld.global.s8 	%r1274, [%rd275+2];
	st.local.u32 	[%rd3], %r1274;
	{ // callseq 170, 0
	.param .b64 param0;
	st.param.b64 	[param0], %rd259;
	.param .b64 param1;
	st.param.b64 	[param1], %rd73;
	.param .b32 retval0;
	call.uni (retval0), 
	vprintf, 
	(
	param0, 
	param1
	);
	ld.param.b32 	%r1275, [retval0];
	} // callseq 170
	ld.global.s8 	%r1277, [%rd275+3];
	st.local.u32 	[%rd3], %r1277;
	{ // callseq 171, 0
	.param .b64 param0;
	st.param.b64 	[param0], %rd259;
	.param .b64 param1;
	st.param.b64 	[param1], %rd73;
	.param .b32 retval0;
	call.uni (retval0), 
	vprintf, 
	(
	param0, 
	param1
	);
	ld.param.b32 	%r1278, [retval0];
	} // callseq 171
	ld.global.s8 	%r1280, [%rd275+4];
	st.local.u32 	[%rd3], %r1280;
	{ // callseq 172, 0
	.param .b64 param0;
	st.param.b64 	[param0], %rd259;
	.param .b64 param1;
	st.param.b64 	[param1], %rd73;
	.param .b32 retval0;
	call.uni (retval0), 
	vprintf, 
	(
	param0, 
	param1
	);
	ld.param.b32 	%r1281, [retval0];
	} // callseq 172
	ld.global.s8 	%r1283, [%rd275+5];
	st.local.u32 	[%rd3], %r1283;
	{ // callseq 173, 0
	.param .b64 param0;
	st.param.b64 	[param0], %rd259;
	.param .b64 param1;
	st.param.b64 	[param1], %rd73;
	.param .b32 retval0;
	call.uni (retval0), 
	vprintf, 
	(
	param0, 
	param1
	);
	ld.param.b32 	%r1284, [retval0];
	} // callseq 173
	ld.global.s8 	%r1286, [%rd275+6];
	st.local.u32 	[%rd3], %r1286;
	{ // callseq 174, 0
	.param .b64 param0;
	st.param.b64 	[param0], %rd259;
	.param .b64 param1;
	st.param.b64 	[param1], %rd73;
	.param .b32 retval0;
	call.uni (retval0), 
	vprintf, 
	(
	param0, 
	param1
	);
	ld.param.b32 	%r1287, [retval0];
	} // callseq 174
	ld.global.s8 	%r1289, [%rd275+7];
	st.local.u32 	[%rd3], %r1289;
	{ // callseq 175, 0
	.param .b64 param0;
	st.param.b64 	[param0], %rd259;
	.param .b64 param1;
	st.param.b64 	[param1], %rd73;
	.param .b32 retval0;
	call.uni (retval0), 
	vprintf, 
	(
	param0, 
	param1
	);
	ld.param.b32 	%r1290, [retval0];
	} // callseq 175
	ld.global.s8 	%r1292, [%rd275+8];
	st.local.u32 	[%rd3], %r1292;
	{ // callseq 176, 0
	.param .b64 param0;
	st.param.b64 	[param0], %rd259;
	.param .b64 param1;
	st.param.b64 	[param1], %rd73;
	.param .b32 retval0;
	call.uni (retval0), 
	vprintf, 
	(
	param0, 
	param1
	);
	ld.param.b32 	%r1293, [retval0];
	} // callseq 176
	add.s32 	%r1338, %r1338, 16;
	add.s64 	%rd275, %rd275, 16;
	setp.eq.s32 	%p79, %r1338, 0;
	@%p79 bra 	$L__BB0_107;
	bra.uni 	$L__BB0_106;
$L__BB0_107:
	setp.eq.s32 	%p80, %r32, 0;
	@%p80 bra 	$L__BB0_116;
	and.b32  	%r55, %r3, 7;
	setp.lt.u32 	%p81, %r32, 8;
	@%p81 bra 	$L__BB0_110;
	cvt.u64.u32 	%rd261, %r1347;
	add.s64 	%rd262, %rd1, %rd261;
	ld.global.s8 	%r1295, [%rd262];
	st.local.u32 	[%rd3], %r1295;
	mov.u64 	%rd263, $str;
	cvta.global.u64 	%rd264, %rd263;
	{ // callseq 177, 0
	.param .b64 param0;
	st.param.b64 	[param0], %rd264;
	.param .b64 param1;
	st.param.b64 	[param1], %rd73;
	.param .b32 retval0;
	call.uni (retval0), 
	vprintf, 
	(
	param0, 
	param1
	);
	ld.param.b32 	%r1296, [retval0];
	} // callseq 177
	ld.global.s8 	%r1298, [%rd262+1];
	st.local.u32 	[%rd3], %r1298;
	{ // callseq 178, 0
	.param .b64 param0;
	st.param.b64 	[param0], %rd264;
	.param .b64 param1;
	st.param.b64 	[param1], %rd73;
	.param .b32 retval0;
	call.uni (retval0), 
	vprintf, 
	(
	param0, 
	param1
	);
	ld.param.b32 	%r1299, [retval0];
	} // callseq 178
	ld.global.s8 	%r1301, [%rd262+2];
	st.local.u32 	[%rd3], %r1301;
	{ // callseq 179, 0
	.param .b64 param0;
	st.param.b64 	[param0], %rd264;
	.param .b64 param1;
	st.param.b64 	[param1], %rd73;
	.param .b32 retval0;
	call.uni (retval0), 
	vprintf, 
	(
	param0, 
	param1
	);
	ld.param.b32 	%r1302, [retval0];
	} // callseq 179
	ld.global.s8 	%r1304, [%rd262+3];
	st.local.u32 	[%rd3], %r1304;
	{ // callseq 180, 0
	.param .b64 param0;
	st.param.b64 	[param0], %rd264;
	.param .b64 param1;
	st.param.b64 	[param1], %rd73;
	.param .b32 retval0;
	call.uni (retval0), 
	vprintf, 
	(
	param0, 
	param1
	);
	ld.param.b32 	%r1305, [retval0];
	} // callseq 180
	ld.global.s8 	%r1307, [%rd262+4];
	st.local.u32 	[%rd3], %r1307;
	{ // callseq 181, 0
	.param .b64 param0;
	st.param.b64 	[param0], %rd264;
	.param .b64 param1;
	st.param.b64 	[param1], %rd73;
	.param .b32 retval0;
	call.uni (retval0), 
	vprintf, 
	(
	param0, 
	param1
	);
	ld.param.b32 	%r1308, [retval0];
	} // callseq 181
	ld.global.s8 	%r1310, [%rd262+5];
	st.local.u32 	[%rd3], %r1310;
	{ // callseq 182, 0
	.param .b64 param0;
	st.param.b64 	[param0], %rd264;
	.param .b64 param1;
	st.param.b64 	[param1], %rd73;
	.param .b32 retval0;
	call.uni (retval0), 
	vprintf, 
	(
	param0, 
	param1
	);
	ld.param.b32 	%r1311, [retval0];
	} // callseq 182
	ld.global.s8 	%r1313, [%rd262+6];
	st.local.u32 	[%rd3], %r1313;
	{ // callseq 183, 0
	.param .b64 param0;
	st.param.b64 	[param0], %rd264;
	.param .b64 param1;
	st.param.b64 	[param1], %rd73;
	.param .b32 retval0;
	call.uni (retval0), 
	vprintf, 
	(
	param0, 
	param1
	);
	ld.param.b32 	%r1314, [retval0];
	} // callseq 183
	ld.global.s8 	%r1316, [%rd262+7];
	st.local.u32 	[%rd3], %r1316;
	{ // callseq 184, 0
	.param .b64 param0;
	st.param.b64 	[param0], %rd264;
	.param .b64 param1;
	st.param.b64 	[param1], %rd73;
	.param .b32 retval0;
	call.uni (retval0), 
	vprintf, 
	(
	param0, 
	param1
	);
	ld.param.b32 	%r1317, [retval0];
	} // callseq 184
	add.s32 	%r1347, %r1347, 8;
$L__BB0_110:
	setp.eq.s32 	%p82, %r55, 0;
	@%p82 bra 	$L__BB0_116;
	setp.lt.u32 	%p83, %r55, 4;
	@%p83 bra 	$L__BB0_113;
	cvt.u64.u32 	%rd266, %r1347;
	add.s64 	%rd267, %rd1, %rd266;
	ld.global.s8 	%r1319, [%rd267];
	st.local.u32 	[%rd3], %r1319;
	mov.u64 	%rd268, $str;
	cvta.global.u64 	%rd269, %rd268;
	{ // callseq 185, 0
	.param .b64 param0;
	st.param.b64 	[param0], %rd269;
	.param .b64 param1;
	st.param.b64 	[param1], %rd73;
	.param .b32 retval0;
	call.uni (retval0), 
	vprintf, 
	(
	param0, 
	param1
	);
	ld.param.b32 	%r1320, [retval0];
	} // callseq 185
	ld.global.s8 	%r1322, [%rd267+1];
	st.local.u32 	[%rd3], %r1322;
	{ // callseq 186, 0
	.param .b64 param0;
	st.param.b64 	[param0], %rd269;
	.param .b64 param1;
	st.param.b64 	[param1], %rd73;
	.param .b32 retval0;
	call.uni (retval0), 
	vprintf, 
	(
	param0, 
	param1
	);
	ld.param.b32 	%r1323, [retval0];
	} // callseq 186
	ld.global.s8 	%r1325, [%rd267+2];
	st.local.u32 	[%rd3], %r1325;
	{ // callseq 187, 0
	.param .b64 param0;
	st.param.b64 	[param0], %rd269;
	.param .b64 param1;
	st.param.b64 	[param1], %rd73;
	.param .b32 retval0;
	call.uni (retval0), 
	vprintf, 
	(
	param0, 
	param1
	);
	ld.param.b32 	%r1326, [retval0];
	} // callseq 187
	ld.global.s8 	%r1328, [%rd267+3];
	st.local.u32 	[%rd3], %r1328;
	{ // callseq 188, 0
	.param .b64 param0;
	st.param.b64 	[param0], %rd269;
	.param .b64 param1;
	st.param.b64 	[param1], %rd73;
	.param .b32 retval0;
	call.uni (retval0), 
	vprintf, 
	(
	param0, 
	param1
	);
	ld.param.b32 	%r1329, [retval0];
	} // callseq 188
	add.s32 	%r1347, %r1347, 4;
$L__BB0_113:
	and.b32  	%r1331, %r3, 3;
	setp.eq.s32 	%p84, %r1331, 0;
	@%p84 bra 	$L__BB0_116;
	cvt.u64.u32 	%rd271, %r1347;
	add.s64 	%rd283, %rd1, %rd271;
	neg.s32 	%r1349, %r1331;
	mov.u64 	%rd272, $str;
$L__BB0_115:
	.pragma "nounroll";
	ld.global.s8 	%r1333, [%rd283];
	st.local.u32 	[%rd3], %r1333;
	cvta.global.u64 	%rd273, %rd272;
	{ // callseq 189, 0
	.param .b64 param0;
	st.param.b64 	[param0], %rd273;
	.param .b64 param1;
	st.param.b64 	[param1], %rd73;
	.param .b32 retval0;
	call.uni (retval0), 
	vprintf, 
	(
	param0, 
	param1
	);
	ld.param.b32 	%r1334, [retval0];
	} // callseq 189
	add.s64 	%rd283, %rd283, 1;
	add.s32 	%r1349, %r1349, 1;
	setp.eq.s32 	%p85, %r1349, 0;
	@%p85 bra 	$L__BB0_116;
	bra.uni 	$L__BB0_115;
$L__BB0_116:
	ret;

}


// ===== COMPILED SASS (sm_100) =====

	.target	sm_100

	.elftype	@"ET_EXEC"


//--------------------- .note.nv.tkinfo           --------------------------
	.section	.note.nv.tkinfo,"",@"SHT_NOTE"
	.sectionflags	@"SHF_NOTE_NV_TKINFO"
	.tkinfo
        /*0018*/ 	.word	0x00000002
        /*0030*/ 	.string	""
        /*0030*/ 	.string	"ptxas"
        /*0030*/ 	.string	"Cuda compilation tools, release 13.0, V13.0.88"
        /*0030*/ 	.string	"Build cuda_13.0.r13.0/compiler.36424714_0"
        /*0030*/ 	.string	"-arch sm_100 -m 64 "



//--------------------- .note.nv.cuinfo           --------------------------
	.section	.note.nv.cuinfo,"",@"SHT_NOTE"
	.sectionflags	@"SHF_NOTE_NV_CUINFO"
        /*0018*/ 	.short	0x0002
        /*001a*/ 	.short	0x0064
        /*001c*/ 	.short	0x0082
	.zero		2


//--------------------- .nv.info                  --------------------------
	.section	.nv.info,"",@"SHT_CUDA_INFO"
	.align	4


	//----- nvinfo : EIATTR_REGCOUNT
	.align		4
        /*0000*/ 	.byte	0x04, 0x2f
        /*0002*/ 	.short	(.L_18 - .L_17)
	.align		4
.L_17:
        /*0004*/ 	.word	index@(_Z10bruteforcePcS_)
        /*0008*/ 	.word	0x00000030


	//----- nvinfo : EIATTR_FRAME_SIZE
	.align		4
.L_18:
        /*000c*/ 	.byte	0x04, 0x11
        /*000e*/ 	.short	(.L_20 - .L_19)
	.align		4
.L_19:
        /*0010*/ 	.word	index@(_Z10bruteforcePcS_)
        /*0014*/ 	.word	0x00000020


	//----- nvinfo : EIATTR_MIN_STACK_SIZE
	.align		4
.L_20:
        /*0018*/ 	.byte	0x04, 0x12
        /*001a*/ 	.short	(.L_22 - .L_21)
	.align		4
.L_21:
        /*001c*/ 	.word	index@(_Z10bruteforcePcS_)
        /*0020*/ 	.word	0x00000020
.L_22:


//--------------------- .nv.compat                --------------------------
	.section	.nv.compat,"",@"SHT_CUDA_COMPAT_INFO"
	.align	4
        /*0000*/ 	.byte	0x02, 0x09, 0x00, 0x00, 0x02, 0x02, 0x01, 0x00, 0x02, 0x05, 0x05, 0x00, 0x03, 0x07, 0x01, 0x01
        /*0010*/ 	.byte	0x02, 0x03, 0x00, 0x00, 0x02, 0x06, 0x01, 0x00, 0x04, 0x0b, 0x08, 0x00, 0x09, 0x00, 0x00, 0x00
        /*0020*/ 	.byte	0x00, 0x00, 0x00, 0x00


//--------------------- .nv.info._Z10bruteforcePcS_ --------------------------
	.section	.nv.info._Z10bruteforcePcS_,"",@"SHT_CUDA_INFO"
	.sectionflags	@""
	.align	4


	//----- nvinfo : EIATTR_CUDA_API_VERSION
	.align		4
        /*0000*/ 	.byte	0x04, 0x37
        /*0002*/ 	.short	(.L_24 - .L_23)
.L_23:
        /*0004*/ 	.word	0x00000082


	//----- nvinfo : EIATTR_KPARAM_INFO
	.align		4
.L_24:
        /*0008*/ 	.byte	0x04, 0x17
        /*000a*/ 	.short	(.L_26 - .L_25)
.L_25:
        /*000c*/ 	.word	0x00000000
        /*0010*/ 	.short	0x0001
        /*0012*/ 	.short	0x0008
        /*0014*/ 	.byte	0x00, 0xf5, 0x21, 0x00


	//----- nvinfo : EIATTR_KPARAM_INFO
	.align		4
.L_26:
        /*0018*/ 	.byte	0x04, 0x17
        /*001a*/ 	.short	(.L_28 - .L_27)
.L_27:
        /*001c*/ 	.word	0x00000000
        /*0020*/ 	.short	0x0000
        /*0022*/ 	.short	0x0000
        /*0024*/ 	.byte	0x00, 0xf5, 0x21, 0x00


	//----- nvinfo : EIATTR_SPARSE_MMA_MASK
	.align		4
.L_28:
        /*0028*/ 	.byte	0x03, 0x50
        /*002a*/ 	.short	0x0000


	//----- nvinfo : EIATTR_MAXREG_COUNT
	.align		4
        /*002c*/ 	.byte	0x03, 0x1b
        /*002e*/ 	.short	0x00ff


	//----- nvinfo : EIATTR_EXTERNS
	.align		4
        /*0030*/ 	.byte	0x04, 0x0f
        /*0032*/ 	.short	(.L_30 - .L_29)


	//   ....[0]....
	.align		4
.L_29:
        /*0034*/ 	.word	index@(vprintf)


	//----- nvinfo : EIATTR_MERCURY_ISA_VERSION
	.align		4
.L_30:
        /*0038*/ 	.byte	0x03, 0x5f
        /*003a*/ 	.short	0x0101


	//----- nvinfo : EIATTR_VRC_CTA_INIT_COUNT
	.align		4
        /*003c*/ 	.byte	0x02, 0x4a
	.zero		1
	.zero		1


	//----- nvinfo : EIATTR_SYSCALL_OFFSETS
	.align		4
        /*0040*/ 	.byte	0x04, 0x46
        /*0042*/ 	.short	(.L_32 - .L_31)


	//   ....[0]....
.L_31:
        /*0044*/ 	.word	0x00000450


	//   ....[1]....
        /*0048*/ 	.word	0x00000500


	//   ....[2]....
        /*004c*/ 	.word	0x000005b0


	//   ....[3]....
        /*0050*/ 	.word	0x00000660


	//   ....[4]....
        /*0054*/ 	.word	0x00000710


	//   ....[5]....
        /*0058*/ 	.word	0x000007c0


	//   ....[6]....
        /*005c*/ 	.word	0x00000870


	//   ....[7]....
        /*0060*/ 	.word	0x00000920


	//   ....[8]....
        /*0064*/ 	.word	0x000009d0


	//   ....[9]....
        /*0068*/ 	.word	0x00000a80


	//   ....[10]....
        /*006c*/ 	.word	0x00000b30


	//   ....[11]....
        /*0070*/ 	.word	0x00000be0


	//   ....[12]....
        /*0074*/ 	.word	0x00000c90


	//   ....[13]....
        /*0078*/ 	.word	0x00000d40


	//   ....[14]....
        /*007c*/ 	.word	0x00000df0


	//   ....[15]....
        /*0080*/ 	.word	0x00000ea0


	//   ....[16]....
        /*0084*/ 	.word	0x00001030


	//   ....[17]....
        /*0088*/ 	.word	0x000010e0


	//   ....[18]....
        /*008c*/ 	.word	0x00001190


	//   ....[19]....
        /*0090*/ 	.word	0x00001240


	//   ....[20]....
        /*0094*/ 	.word	0x000012f0


	//   ....[21]....
        /*0098*/ 	.word	0x000013a0


	//   ....[22]....
        /*009c*/ 	.word	0x00001450


	//   ....[23]....
        /*00a0*/ 	.word	0x00001500


	//   ....[24]....
        /*00a4*/ 	.word	0x00001640


	//   ....[25]....
        /*00a8*/ 	.word	0x000016f0


	//   ....[26]....
        /*00ac*/ 	.word	0x000017a0


	//   ....[27]....
        /*00b0*/ 	.word	0x00001850


	//   ....[28]....
        /*00b4*/ 	.word	0x000019a0


	//   ....[29]....
        /*00b8*/ 	.word	0x00001bf0


	//   ....[30]....
        /*00bc*/ 	.word	0x00001c90


	//   ....[31]....
        /*00c0*/ 	.word	0x00001d30


	//   ....[32]....
        /*00c4*/ 	.word	0x00001dd0


	//   ....[33]....
        /*00c8*/ 	.word	0x00001e70


	//   ....[34]....
        /*00cc*/ 	.word	0x00001f10


	//   ....[35]....
        /*00d0*/ 	.word	0x00001fb0


	//   ....[36]....
        /*00d4*/ 	.word	0x00002050


	//   ....[37]....
        /*00d8*/ 	.word	0x000020f0


	//   ....[38]....
        /*00dc*/ 	.word	0x00002190


	//   ....[39]....
        /*00e0*/ 	.word	0x00002230


	//   ....[40]....
        /*00e4*/ 	.word	0x000022d0


	//   ....[41]....
        /*00e8*/ 	.word	0x00002370


	//   ....[42]....
        /*00ec*/ 	.word	0x00002410


	//   ....[43]....
        /*00f0*/ 	.word	0x000024b0


	//   ....[44]....
        /*00f4*/ 	.word	0x00002550


	//   ....[45]....
        /*00f8*/ 	.word	0x000026d0


	//   ....[46]....
        /*00fc*/ 	.word	0x00002770


	//   ....[47]....
        /*0100*/ 	.word	0x00002810


	//   ....[48]....
        /*0104*/ 	.word	0x000028b0


	//   ....[49]....
        /*0108*/ 	.word	0x00002950


	//   ....[50]....
        /*010c*/ 	.word	0x000029f0


	//   ....[51]....
        /*0110*/ 	.word	0x00002a90


	//   ....[52]....
        /*0114*/ 	.word	0x00002b30


	//   ....[53]....
        /*0118*/ 	.word	0x00002c60


	//   ....[54]....
        /*011c*/ 	.word	0x00002d00


	//   ....[55]....
        /*0120*/ 	.word	0x00002da0


	//   ....[56]....
        /*0124*/ 	.word	0x00002e40


	//   ....[57]....
        /*0128*/ 	.word	0x00002f80


	//   ....[58]....
        /*012c*/ 	.word	0x00003480


	//   ....[59]....
        /*0130*/ 	.word	0x00003550


	//   ....[60]....
        /*0134*/ 	.word	0x00003620


	//   ....[61]....
        /*0138*/ 	.word	0x000036f0


	//   ....[62]....
        /*013c*/ 	.word	0x000037c0


	//   ....[63]....
        /*0140*/ 	.word	0x00003890


	//   ....[64]....
        /*0144*/ 	.word	0x00003960


	//   ....[65]....
        /*0148*/ 	.word	0x00003a30


	//   ....[66]....
        /*014c*/ 	.word	0x00003b00


	//   ....[67]....
        /*0150*/ 	.word	0x00003bd0


	//   ....[68]....
        /*0154*/ 	.word	0x00003ca0


	//   ....[69]....
        /*0158*/ 	.word	0x00003d70


	//   ....[70]....
        /*015c*/ 	.word	0x00003e40


	//   ....[71]....
        /*0160*/ 	.word	0x00003f10


	//   ....[72]....
        /*0164*/ 	.word	0x00003fe0


	//   ....[73]....
        /*0168*/ 	.word	0x000040b0


	//   ....[74]....
        /*016c*/ 	.word	0x00004260


	//   ....[75]....
        /*0170*/ 	.word	0x00004330


	//   ....[76]....
        /*0174*/ 	.word	0x00004400


	//   ....[77]....
        /*0178*/ 	.word	0x000044d0


	//   ....[78]....
        /*017c*/ 	.word	0x000045a0


	//   ....[79]....
        /*0180*/ 	.word	0x00004670


	//   ....[80]....
        /*0184*/ 	.word	0x00004740


	//   ....[81]....
        /*0188*/ 	.word	0x00004810


	//   ....[82]....
        /*018c*/ 	.word	0x00004970


	//   ....[83]....
        /*0190*/ 	.word	0x00004a40


	//   ....[84]....
        /*0194*/ 	.word	0x00004b10


	//   ....[85]....
        /*0198*/ 	.word	0x00004be0


	//   ....[86]....
        /*019c*/ 	.word	0x00004d50


	//   ....[87]....
        /*01a0*/ 	.word	0x00005140


	//   ....[88]....
        /*01a4*/ 	.word	0x00005210


	//   ....[89]....
        /*01a8*/ 	.word	0x000052e0


	//   ....[90]....
        /*01ac*/ 	.word	0x000053b0


	//   ....[91]....
        /*01b0*/ 	.word	0x00005480


	//   ....[92]....
        /*01b4*/ 	.word	0x00005550


	//   ....[93]....
        /*01b8*/ 	.word	0x00005620


	//   ....[94]....
        /*01bc*/ 	.word	0x000056f0


	//   ....[95]....
        /*01c0*/ 	.word	0x000057c0


	//   ....[96]....
        /*01c4*/ 	.word	0x00005890


	//   ....[97]....
        /*01c8*/ 	.word	0x00005960


	//   ....[98]....
        /*01cc*/ 	.word	0x00005a30


	//   ....[99]....
        /*01d0*/ 	.word	0x00005b00


	//   ....[100]....
        /*01d4*/ 	.word	0x00005bd0


	//   ....[101]....
        /*01d8*/ 	.word	0x00005ca0


	//   ....[102]....
        /*01dc*/ 	.word	0x00005d70


	//   ....[103]....
        /*01e0*/ 	.word	0x00005f20


	//   ....[104]....
        /*01e4*/ 	.word	0x00005ff0


	//   ....[105]....
        /*01e8*/ 	.word	0x000060c0


	//   ....[106]....
        /*01ec*/ 	.word	0x00006190


	//   ....[107]....
        /*01f0*/ 	.word	0x00006260


	//   ....[108]....
        /*01f4*/ 	.word	0x00006330


	//   ....[109]....
        /*01f8*/ 	.word	0x00006400


	//   ....[110]....
        /*01fc*/ 	.word	0x000064d0


	//   ....[111]....
        /*0200*/ 	.word	0x00006630


	//   ....[112]....
        /*0204*/ 	.word	0x00006700


	//   ....[113]....
        /*0208*/ 	.word	0x000067d0


	//   ....[114]....
        /*020c*/ 	.word	0x000068a0


	//   ....[115]....
        /*0210*/ 	.word	0x00006a10


	//   ....[116]....
        /*0214*/ 	.word	0x00007300


	//   ....[117]....
        /*0218*/ 	.word	0x00007400


	//   ....[118]....
        /*021c*/ 	.word	0x00007500


	//   ....[119]....
        /*0220*/ 	.word	0x00007600


	//   ....[120]....
        /*0224*/ 	.word	0x00007700


	//   ....[121]....
        /*0228*/ 	.word	0x00007800


	//   ....[122]....
        /*022c*/ 	.word	0x00007900


	//   ....[123]....
        /*0230*/ 	.word	0x00007a00


	//   ....[124]....
        /*0234*/ 	.word	0x00007be0


	//   ....[125]....
        /*0238*/ 	.word	0x00007ce0


	//   ....[126]....
        /*023c*/ 	.word	0x00007de0


	//   ....[127]....
        /*0240*/ 	.word	0x00007ee0


	//   ....[128]....
        /*0244*/ 	.word	0x00008070


	//   ....[129]....
        /*0248*/ 	.word	0x00008170


	//   ....[130]....
        /*024c*/ 	.word	0x000082f0


	//   ....[131]....
        /*0250*/ 	.word	0x00008920


	//   ....[132]....
        /*0254*/ 	.word	0x00008a10


	//   ....[133]....
        /*0258*/ 	.word	0x00008b00


	//   ....[134]....
        /*025c*/ 	.word	0x00008bf0


	//   ....[135]....
        /*0260*/ 	.word	0x00008ce0


	//   ....[136]....
        /*0264*/ 	.word	0x00008dd0


	//   ....[137]....
        /*0268*/ 	.word	0x00008ec0


	//   ....[138]....
        /*026c*/ 	.word	0x00008fb0


	//   ....[139]....
        /*0270*/ 	.word	0x000090a0


	//   ....[140]....
        /*0274*/ 	.word	0x00009190


	//   ....[141]....
        /*0278*/ 	.word	0x00009280


	//   ....[142]....
        /*027c*/ 	.word	0x00009370


	//   ....[143]....
        /*0280*/ 	.word	0x00009460


	//   ....[144]....
        /*0284*/ 	.word	0x00009550


	//   ....[145]....
        /*0288*/ 	.word	0x00009640


	//   ....[146]....
        /*028c*/ 	.word	0x00009730


	//   ....[147]....
        /*0290*/ 	.word	0x00009920


	//   ....[148]....
        /*0294*/ 	.word	0x00009a10


	//   ....[149]....
        /*0298*/ 	.word	0x00009b00


	//   ....[150]....
        /*029c*/ 	.word	0x00009bf0


	//   ....[151]....
        /*02a0*/ 	.word	0x00009ce0


	//   ....[152]....
        /*02a4*/ 	.word	0x00009dd0


	//   ....[153]....
        /*02a8*/ 	.word	0x00009ec0


	//   ....[154]....
        /*02ac*/ 	.word	0x00009fb0


	//   ....[155]....
        /*02b0*/ 	.word	0x0000a130


	//   ....[156]....
        /*02b4*/ 	.word	0x0000a220


	//   ....[157]....
        /*02b8*/ 	.word	0x0000a310


	//   ....[158]....
        /*02bc*/ 	.word	0x0000a400


	//   ....[159]....
        /*02c0*/ 	.word	0x0000a590


	//   ....[160]....
        /*02c4*/ 	.word	0x0000b220


	//   ....[161]....
        /*02c8*/ 	.word	0x0000b3b0


	//   ....[162]....
        /*02cc*/ 	.word	0x0000b4d0


	//   ....[163]....
        /*02d0*/ 	.word	0x0000b5f0


	//   ....[164]....
        /*02d4*/ 	.word	0x0000b710


	//   ....[165]....
        /*02d8*/ 	.word	0x0000b830


	//   ....[166]....
        /*02dc*/ 	.word	0x0000b950


	//   ....[167]....
        /*02e0*/ 	.word	0x0000ba70


	//   ....[168]....
        /*02e4*/ 	.word	0x0000bd30


	//   ....[169]....
        /*02e8*/ 	.word	0x0000be50


	//   ....[170]....
        /*02ec*/ 	.word	0x0000bf70


	//   ....[171]....
        /*02f0*/ 	.word	0x0000c090


	//   ....[172]....
        /*02f4*/ 	.word	0x0000c280


	//   ....[173]....
        /*02f8*/ 	.word	0x0000c3a0


	//   ....[174]....
        /*02fc*/ 	.word	0x0000c540


	//   ....[175]....
        /*0300*/ 	.word	0x0000cf50


	//   ....[176]....
        /*0304*/ 	.word	0x0000d0a0


	//   ....[177]....
        /*0308*/ 	.word	0x0000d1c0


	//   ....[178]....
        /*030c*/ 	.word	0x0000d2e0


	//   ....[179]....
        /*0310*/ 	.word	0x0000d400


	//   ....[180]....
        /*0314*/ 	.word	0x0000d520


	//   ....[181]....
        /*0318*/ 	.word	0x0000d640


	//   ....[182]....
        /*031c*/ 	.word	0x0000d760


	//   ....[183]....
        /*0320*/ 	.word	0x0000da00


	//   ....[184]....
        /*0324*/ 	.word	0x0000db20


	//   ....[185]....
        /*0328*/ 	.word	0x0000dc40


	//   ....[186]....
        /*032c*/ 	.word	0x0000dd60


	//   ....[187]....
        /*0330*/ 	.word	0x0000df30


	//   ....[188]....
        /*0334*/ 	.word	0x0000e050


	//   ....[189]....
        /*0338*/ 	.word	0x0000e1f0


	//----- nvinfo : EIATTR_EXIT_INSTR_OFFSETS
	.align		4
.L_32:
        /*033c*/ 	.byte	0x04, 0x1c
        /*033e*/ 	.short	(.L_34 - .L_33)


	//   ....[0]....
.L_33:
        /*0340*/ 	.word	0x00000240


	//   ....[1]....
        /*0344*/ 	.word	0x00000260


	//   ....[2]....
        /*0348*/ 	.word	0x00000f10


	//   ....[3]....
        /*034c*/ 	.word	0x00001530


	//   ....[4]....
        /*0350*/ 	.word	0x00001880


	//   ....[5]....
        /*0354*/ 	.word	0x000019f0


	//   ....[6]....
        /*0358*/ 	.word	0x00001a40


	//   ....[7]....
        /*035c*/ 	.word	0x000025c0


	//   ....[8]....
        /*0360*/ 	.word	0x00002b60


	//   ....[9]....
        /*0364*/ 	.word	0x00002e70


	//   ....[10]....
        /*0368*/ 	.word	0x00002fd0


	//   ....[11]....
        /*036c*/ 	.word	0x00003040


	//   ....[12]....
        /*0370*/ 	.word	0x00003060


	//   ....[13]....
        /*0374*/ 	.word	0x00004120


	//   ....[14]....
        /*0378*/ 	.word	0x00004840


	//   ....[15]....
        /*037c*/ 	.word	0x00004c10


	//   ....[16]....
        /*0380*/ 	.word	0x00004da0


	//   ....[17]....
        /*0384*/ 	.word	0x00004df0


	//   ....[18]....
        /*0388*/ 	.word	0x00005de0


	//   ....[19]....
        /*038c*/ 	.word	0x00006500


	//   ....[20]....
        /*0390*/ 	.word	0x000068d0


	//   ....[21]....
        /*0394*/ 	.word	0x00006a60


	//   ....[22]....
        /*0398*/ 	.word	0x00006af0


	//   ....[23]....
        /*039c*/ 	.word	0x00006b10


	//   ....[24]....
        /*03a0*/ 	.word	0x00007a70


	//   ....[25]....
        /*03a4*/ 	.word	0x00007f10


	//   ....[26]....
        /*03a8*/ 	.word	0x000081b0


	//   ....[27]....
        /*03ac*/ 	.word	0x00008300


	//   ....[28]....
        /*03b0*/ 	.word	0x00008320


	//   ....[29]....
        /*03b4*/ 	.word	0x000097a0


	//   ....[30]....
        /*03b8*/ 	.word	0x00009fe0


	//   ....[31]....
        /*03bc*/ 	.word	0x0000a430


	//   ....[32]....
        /*03c0*/ 	.word	0x0000a5e0


	//   ....[33]....
        /*03c4*/ 	.word	0x0000a650


	//   ....[34]....
        /*03c8*/ 	.word	0x0000a670


	//   ....[35]....
        /*03cc*/ 	.word	0x0000bae0


	//   ....[36]....
        /*03d0*/ 	.word	0x0000c0c0


	//   ....[37]....
        /*03d4*/ 	.word	0x0000c3e0


	//   ....[38]....
        /*03d8*/ 	.word	0x0000c550


	//   ....[39]....
        /*03dc*/ 	.word	0x0000c570


	//   ....[40]....
        /*03e0*/ 	.word	0x0000d7d0


	//   ....[41]....
        /*03e4*/ 	.word	0x0000dd90


	//   ....[42]....
        /*03e8*/ 	.word	0x0000e090


	//   ....[43]....
        /*03ec*/ 	.word	0x0000e200


	//----- nvinfo : EIATTR_CRS_STACK_SIZE
	.align		4
.L_34:
        /*03f0*/ 	.byte	0x04, 0x1e
        /*03f2*/ 	.short	(.L_36 - .L_35)
.L_35:
        /*03f4*/ 	.word	0x00000000


	//----- nvinfo : EIATTR_CBANK_PARAM_SIZE
	.align		4
.L_36:
        /*03f8*/ 	.byte	0x03, 0x19
        /*03fa*/ 	.short	0x0010


	//----- nvinfo : EIATTR_PARAM_CBANK
	.align		4
        /*03fc*/ 	.byte	0x04, 0x0a
        /*03fe*/ 	.short	(.L_38 - .L_37)
	.align		4
.L_37:
        /*0400*/ 	.word	index@(.nv.constant0._Z10bruteforcePcS_)
        /*0404*/ 	.short	0x0380
        /*0406*/ 	.short	0x0010


	//----- nvinfo : EIATTR_SW_WAR
	.align		4
.L_38:
        /*0408*/ 	.byte	0x04, 0x36
        /*040a*/ 	.short	(.L_40 - .L_39)
.L_39:
        /*040c*/ 	.word	0x00000008
.L_40:


//--------------------- .nv.callgraph             --------------------------
	.section	.nv.callgraph,"",@"SHT_CUDA_CALLGRAPH"
	.align	4
	.sectionentsize	8
	.align		4
        /*0000*/ 	.word	0x00000000
	.align		4
        /*0004*/ 	.word	0xffffffff
	.align		4
        /*0008*/ 	.word	index@(_Z10bruteforcePcS_)
	.align		4
        /*000c*/ 	.word	index@(vprintf)
	.align		4
        /*0010*/ 	.word	0x00000000
	.align		4
        /*0014*/ 	.word	0xfffffffe
	.align		4
        /*0018*/ 	.word	0x00000000
	.align		4
        /*001c*/ 	.word	0xfffffffd
	.align		4
        /*0020*/ 	.word	0x00000000
	.align		4
        /*0024*/ 	.word	0xfffffffc


//--------------------- .nv.constant4             --------------------------
	.section	.nv.constant4,"a",@progbits
	.align	8
	.align		8
.nv.constant4:
        /*0000*/ 	.dword	vprintf
	.align		8
        /*0008*/ 	.dword	precalc_xorwow_matrix
	.align		8
        /*0010*/ 	.dword	precalc_xorwow_offset_matrix
	.align		8
        /*0018*/ 	.dword	mrg32k3aM1
	.align		8
        /*0020*/ 	.dword	mrg32k3aM2
	.align		8
        /*0028*/ 	.dword	mrg32k3aM1SubSeq
	.align		8
        /*0030*/ 	.dword	mrg32k3aM2SubSeq
	.align		8
        /*0038*/ 	.dword	mrg32k3aM1Seq
	.align		8
        /*0040*/ 	.dword	mrg32k3aM2Seq
	.align		8
        /*0048*/ 	.dword	$str
	.align		8
        /*0050*/ 	.dword	$str$1
	.align		8
        /*0058*/ 	.dword	$str$2
	.align		8
        /*0060*/ 	.dword	$str$3
	.align		8
        /*0068*/ 	.dword	$str$4
	.align		8
        /*0070*/ 	.dword	$str$5
	.align		8
        /*0078*/ 	.dword	$str$6
	.align		8
        /*0080*/ 	.dword	$str$7


//--------------------- .nv.constant3             --------------------------
	.section	.nv.constant3,"a",@progbits
	.align	8
.nv.constant3:
	.type		__cr_lgamma_table,@object
	.size		__cr_lgamma_table,(.L_8 - __cr_lgamma_table)
__cr_lgamma_table:
        /*0000*/ 	.byte	0x00, 0x00, 0x00, 0x00, 0x00, 0x00, 0x00, 0x00, 0x00, 0x00, 0x00, 0x00, 0x00, 0x00, 0x00, 0x00
        /*0010*/ 	.byte	0xef, 0x39, 0xfa, 0xfe, 0x42, 0x2e, 0xe6, 0x3f, 0x02, 0x20, 0x2a, 0xfa, 0x0b, 0xab, 0xfc, 0x3f
        /*0020*/ 	.byte	0xf9, 0x2c, 0x92, 0x7c, 0xa7, 0x6c, 0x09, 0x40, 0xc9, 0x79, 0x44, 0x3c, 0x64, 0x26, 0x13, 0x40
        /*0030*/ 	.byte	0xca, 0x01, 0xcf, 0x3a, 0x27, 0x51, 0x1a, 0x40, 0x30, 0xcc, 0x2d, 0xf3, 0xe1, 0x0c, 0x21, 0x40
        /*0040*/ 	.byte	0x0d, 0xb7, 0xfc, 0x82, 0x8e, 0x35, 0x25, 0x40
.L_8:


//--------------------- .text._Z10bruteforcePcS_  --------------------------
	.section	.text._Z10bruteforcePcS_,"ax",@progbits
	.align	128
        .global         _Z10bruteforcePcS_
        .type           _Z10bruteforcePcS_,@function
        .size           _Z10bruteforcePcS_,(.L_x_237 - _Z10bruteforcePcS_)
        .other          _Z10bruteforcePcS_,@"STO_CUDA_ENTRY STV_DEFAULT"
_Z10bruteforcePcS_:
.text._Z10bruteforcePcS_:
[----:B------:R-:W0:Y:S01]  /*0000*/  LDC R1, c[0x0][0x37c] ;  /* 0x0000df00ff017b82 */ /* 0x000e220000000800 */
[----:B------:R-:W1:Y:S01]  /*0010*/  LDCU UR4, c[0x0][0x2f8] ;  /* 0x00005f00ff0477ac */ /* 0x000e620008000800 */
[----:B0-----:R-:W-:Y:S01]  /*0020*/  VIADD R1, R1, 0xffffffe0 ;  /* 0xffffffe001017836 */ /* 0x001fe20000000000 */
[----:B------:R-:W0:Y:S01]  /*0030*/  LDCU UR5, c[0x0][0x2fc] ;  /* 0x00005f80ff0577ac */ /* 0x000e220008000800 */
[----:B------:R-:W2:Y:S01]  /*0040*/  LDCU.64 UR36, c[0x0][0x358] ;  /* 0x00006b00ff2477ac */ /* 0x000ea20008000a00 */
[----:B------:R-:W3:Y:S02]  /*0050*/  LDCU.64 UR8, c[0x0][0x380] ;  /* 0x00007000ff0877ac */ /* 0x000ee40008000a00 */
[----:B-1----:R-:W-:Y:S01]  /*0060*/  IADD3 R2, P0, PT, R1, UR4, RZ ;  /* 0x0000000401027c10 */ /* 0x002fe2000ff1e0ff */
[----:B------:R-:W-:-:S04]  /*0070*/  UMOV UR4, URZ ;  /* 0x000000ff00047c82 */ /* 0x000fc80008000000 */
[----:B0-----:R-:W-:-:S08]  /*0080*/  IMAD.X R16, RZ, RZ, UR5, P0 ;  /* 0x00000005ff107e24 */ /* 0x001fd000080e06ff */
.L_x_0:
[----:B---3--:R-:W-:-:S04]  /*0090*/  UIADD3 UR5, UP0, UPT, UR4, UR8, URZ ;  /* 0x0000000804057290 */ /* 0x008fc8000ff1e0ff */
[----:B------:R-:W-:Y:S02]  /*00a0*/  UIADD3.X UR6, UPT, UPT, URZ, UR9, URZ, UP0, !UPT ;  /* 0x00000009ff067290 */ /* 0x000fe400087fe4ff */
[----:B------:R-:W-:-:S04]  /*00b0*/  IMAD.U32 R4, RZ, RZ, UR5 ;  /* 0x00000005ff047e24 */ /* 0x000fc8000f8e00ff */
[----:B------:R-:W-:-:S05]  /*00c0*/  MOV R5, UR6 ;  /* 0x0000000600057c02 */ /* 0x000fca0008000f00 */
[----:B--2---:R-:W2:Y:S01]  /*00d0*/  LDG.E.U8 R4, desc[UR36][R4.64] ;  /* 0x0000002404047981 */ /* 0x004ea2000c1e1100 */
[----:B------:R-:W-:Y:S01]  /*00e0*/  IMAD.U32 R0, RZ, RZ, UR4 ;  /* 0x00000004ff007e24 */ /* 0x000fe2000f8e00ff */
[----:B------:R-:W-:Y:S01]  /*00f0*/  UIADD3 UR4, UPT, UPT, UR4, 0x1, URZ ;  /* 0x0000000104047890 */ /* 0x000fe2000fffe0ff */
[----:B--2---:R-:W-:-:S13]  /*0100*/  ISETP.NE.AND P0, PT, R4, RZ, PT ;  /* 0x000000ff0400720c */ /* 0x004fda0003f05270 */
[----:B------:R-:W-:Y:S05]  /*0110*/  @P0 BRA `(.L_x_0) ;  /* 0xfffffffc00dc0947 */ /* 0x000fea000383ffff */
[----:B------:R-:W0:Y:S01]  /*0120*/  LDCU.64 UR38, c[0x0][0x388] ;  /* 0x00007100ff2677ac */ /* 0x000e220008000a00 */
[----:B------:R-:W-:-:S05]  /*0130*/  UMOV UR4, URZ ;  /* 0x000000ff00047c82 */ /* 0x000fca0008000000 */
.L_x_1:
[----:B0-----:R-:W-:-:S04]  /*0140*/  UIADD3 UR5, UP0, UPT, UR4, UR38, URZ ;  /* 0x0000002604057290 */ /* 0x001fc8000ff1e0ff */
[----:B------:R-:W-:Y:S02]  /*0150*/  UIADD3.X UR6, UPT, UPT, URZ, UR39, URZ, UP0, !UPT ;  /* 0x00000027ff067290 */ /* 0x000fe400087fe4ff */
[----:B------:R-:W-:-:S04]  /*0160*/  IMAD.U32 R4, RZ, RZ, UR5 ;  /* 0x00000005ff047e24 */ /* 0x000fc8000f8e00ff */
[----:B------:R-:W-:-:S05]  /*0170*/  IMAD.U32 R5, RZ, RZ, UR6 ;  /* 0x00000006ff057e24 */ /* 0x000fca000f8e00ff */
[----:B------:R-:W2:Y:S01]  /*0180*/  LDG.E.U8 R4, desc[UR36][R4.64] ;  /* 0x0000002404047981 */ /* 0x000ea2000c1e1100 */
[----:B------:R-:W-:Y:S01]  /*0190*/  MOV R17, UR4 ;  /* 0x0000000400117c02 */ /* 0x000fe20008000f00 */
[----:B------:R-:W-:Y:S01]  /*01a0*/  UIADD3 UR4, UPT, UPT, UR4, 0x1, URZ ;  /* 0x0000000104047890 */ /* 0x000fe2000fffe0ff */
[----:B--2---:R-:W-:-:S13]  /*01b0*/  ISETP.NE.AND P0, PT, R4, RZ, PT ;  /* 0x000000ff0400720c */ /* 0x004fda0003f05270 */
[----:B------:R-:W-:Y:S05]  /*01c0*/  @P0 BRA `(.L_x_1) ;  /* 0xfffffffc00dc0947 */ /* 0x000fea000383ffff */
[----:B------:R-:W-:-:S13]  /*01d0*/  ISETP.GT.AND P0, PT, R0, 0x4, PT ;  /* 0x000000040000780c */ /* 0x000fda0003f04270 */
[----:B------:R-:W-:Y:S05]  /*01e0*/  @P0 BRA `(.L_x_2) ;  /* 0x00000068002c0947 */ /* 0x000fea0003800000 */
[----:B------:R-:W-:-:S13]  /*01f0*/  ISETP.GT.AND P0, PT, R0, 0x2, PT ;  /* 0x000000020000780c */ /* 0x000fda0003f04270 */
[----:B------:R-:W-:Y:S05]  /*0200*/  @P0 BRA `(.L_x_3) ;  /* 0x0000002c00800947 */ /* 0x000fea0003800000 */
[----:B------:R-:W-:-:S13]  /*0210*/  ISETP.NE.AND P0, PT, R0, 0x1, PT ;  /* 0x000000010000780c */ /* 0x000fda0003f05270 */
[----:B------:R-:W-:Y:S05]  /*0220*/  @!P0 BRA `(.L_x_4) ;  /* 0x0000001800008947 */ /* 0x000fea0003800000 */
[----:B------:R-:W-:-:S13]  /*0230*/  ISETP.NE.AND P0, PT, R0, 0x2, PT ;  /* 0x000000020000780c */ /* 0x000fda0003f05270 */
[----:B------:R-:W-:Y:S05]  /*0240*/  @P0 EXIT ;  /* 0x000000000000094d */ /* 0x000fea0003800000 */
[----:B------:R-:W-:-:S13]  /*0250*/  ISETP.NE.AND P0, PT, R17, RZ, PT ;  /* 0x000000ff1100720c */ /* 0x000fda0003f05270 */
[----:B------:R-:W-:Y:S05]  /*0260*/  @!P0 EXIT ;  /* 0x000000000000894d */ /* 0x000fea0003800000 */
[----:B------:R-:W0:Y:S01]  /*0270*/  S2R R18, SR_TID.X ;  /* 0x0000000000127919 */ /* 0x000e220000002100 */
[C---:B------:R-:W-:Y:S01]  /*0280*/  VIADD R0, R17.reuse, 0xffffffff ;  /* 0xffffffff11007836 */ /* 0x040fe20000000000 */
[----:B------:R-:W-:Y:S01]  /*0290*/  LOP3.LUT R27, R17, 0xf, RZ, 0xc0, !PT ;  /* 0x0000000f111b7812 */ /* 0x000fe200078ec0ff */
[----:B------:R-:W-:-:S03]  /*02a0*/  IMAD.MOV.U32 R26, RZ, RZ, RZ ;  /* 0x000000ffff1a7224 */ /* 0x000fc600078e00ff */
[----:B------:R-:W-:Y:S02]  /*02b0*/  ISETP.GE.U32.AND P0, PT, R0, 0xf, PT ;  /* 0x0000000f0000780c */ /* 0x000fe40003f06070 */
[----:B0-----:R-:W-:-:S05]  /*02c0*/  IADD3 R18, P1, PT, R18, UR38, RZ ;  /* 0x0000002612127c10 */ /* 0x001fca000ff3e0ff */
[----:B------:R-:W-:-:S06]  /*02d0*/  IMAD.X R19, RZ, RZ, UR39, P1 ;  /* 0x00000027ff137e24 */ /* 0x000fcc00088e06ff */
[----:B------:R-:W-:Y:S05]  /*02e0*/  @!P0 BRA `(.L_x_5) ;  /* 0x0000000c00048947 */ /* 0x000fea0003800000 */
[----:B------:R-:W-:Y:S01]  /*02f0*/  UIADD3 UR4, UP0, UPT, UR38, 0x7, URZ ;  /* 0x0000000726047890 */ /* 0x000fe2000ff1e0ff */
[C---:B------:R-:W-:Y:S01]  /*0300*/  LOP3.LUT R25, R17.reuse, 0xfffffff0, RZ, 0xc0, !PT ;  /* 0xfffffff011197812 */ /* 0x040fe200078ec0ff */
[----:B------:R-:W-:Y:S01]  /*0310*/  BSSY.RECONVERGENT B6, `(.L_x_5) ;  /* 0x00000be000067945 */ /* 0x000fe20003800200 */
[----:B------:R-:W-:Y:S01]  /*0320*/  LOP3.LUT R26, R17, 0x7ffffff0, RZ, 0xc0, !PT ;  /* 0x7ffffff0111a7812 */ /* 0x000fe200078ec0ff */
[----:B------:R-:W-:Y:S01]  /*0330*/  UIADD3.X UR5, UPT, UPT, URZ, UR39, URZ, UP0, !UPT ;  /* 0x00000027ff057290 */ /* 0x000fe200087fe4ff */
[----:B------:R-:W-:Y:S01]  /*0340*/  IADD3 R25, PT, PT, -R25, RZ, RZ ;  /* 0x000000ff19197210 */ /* 0x000fe20007ffe1ff */
[----:B------:R-:W-:-:S04]  /*0350*/  IMAD.U32 R22, RZ, RZ, UR4 ;  /* 0x00000004ff167e24 */ /* 0x000fc8000f8e00ff */
[----:B------:R-:W-:-:S07]  /*0360*/  IMAD.U32 R23, RZ, RZ, UR5 ;  /* 0x00000005ff177e24 */ /* 0x000fce000f8e00ff */
.L_x_22:
[----:B------:R-:W2:Y:S04]  /*0370*/  LDG.E.S8 R9, desc[UR36][R18.64] ;  /* 0x0000002412097981 */ /* 0x000ea8000c1e1300 */
[----:B------:R-:W2:Y:S01]  /*0380*/  LDG.E.S8 R8, desc[UR36][R22.64+-0x7] ;  /* 0xfffff92416087981 */ /* 0x000ea2000c1e1300 */
[----:B------:R-:W-:Y:S01]  /*0390*/  MOV R24, 0x0 ;  /* 0x0000000000187802 */ /* 0x000fe20000000f00 */
[----:B------:R-:W0:Y:S01]  /*03a0*/  LDCU.64 UR4, c[0x4][0x50] ;  /* 0x01000a00ff0477ac */ /* 0x000e220008000a00 */
[----:B------:R-:W-:Y:S02]  /*03b0*/  VIADD R25, R25, 0x10 ;  /* 0x0000001019197836 */ /* 0x000fe40000000000 */
[----:B------:R1:W3:Y:S01]  /*03c0*/  LDC.64 R10, c[0x4][R24] ;  /* 0x01000000180a7b82 */ /* 0x0002e20000000a00 */
[----:B------:R-:W-:-:S02]  /*03d0*/  IMAD.MOV.U32 R6, RZ, RZ, R2 ;  /* 0x000000ffff067224 */ /* 0x000fc400078e0002 */
[----:B------:R-:W-:Y:S01]  /*03e0*/  ISETP.NE.AND P0, PT, R25, RZ, PT ;  /* 0x000000ff1900720c */ /* 0x000fe20003f05270 */
[----:B------:R-:W-:-:S03]  /*03f0*/  IMAD.MOV.U32 R7, RZ, RZ, R16 ;  /* 0x000000ffff077224 */ /* 0x000fc600078e0010 */
[----:B------:R-:W-:Y:S02]  /*0400*/  P2R R28, PR, RZ, 0x1 ;  /* 0x00000001ff1c7803 */ /* 0x000fe40000000000 */
[----:B0-----:R-:W-:Y:S01]  /*0410*/  MOV R4, UR4 ;  /* 0x0000000400047c02 */ /* 0x001fe20008000f00 */
[----:B------:R-:W-:Y:S01]  /*0420*/  IMAD.U32 R5, RZ, RZ, UR5 ;  /* 0x00000005ff057e24 */ /* 0x000fe2000f8e00ff */
[----:B--23--:R1:W-:Y:S06]  /*0430*/  STL.64 [R1], R8 ;  /* 0x0000000801007387 */ /* 0x00c3ec0000100a00 */
[----:B------:R-:W-:-:S07]  /*0440*/  LEPC R20, `(.L_x_6) ;  /* 0x000000001014794e */ /* 0x000fce0000000000 */
[----:B-1----:R-:W-:Y:S05]  /*0450*/  CALL.ABS.NOINC R10 ;  /* 0x000000000a007343 */ /* 0x002fea0003c00000 */
.L_x_6:
[----:B------:R-:W2:Y:S04]  /*0460*/  LDG.E.S8 R8, desc[UR36][R22.64+-0x6] ;  /* 0xfffffa2416087981 */ /* 0x000ea8000c1e1300 */
[----:B------:R-:W2:Y:S01]  /*0470*/  LDG.E.S8 R9, desc[UR36][R18.64] ;  /* 0x0000002412097981 */ /* 0x000ea2000c1e1300 */
[----:B------:R0:W1:Y:S01]  /*0480*/  LDC.64 R10, c[0x4][R24] ;  /* 0x01000000180a7b82 */ /* 0x0000620000000a00 */
[----:B------:R-:W3:Y:S01]  /*0490*/  LDCU.64 UR4, c[0x4][0x50] ;  /* 0x01000a00ff0477ac */ /* 0x000ee20008000a00 */
[----:B------:R-:W-:Y:S02]  /*04a0*/  IMAD.MOV.U32 R6, RZ, RZ, R2 ;  /* 0x000000ffff067224 */ /* 0x000fe400078e0002 */
[----:B------:R-:W-:Y:S01]  /*04b0*/  IMAD.MOV.U32 R7, RZ, RZ, R16 ;  /* 0x000000ffff077224 */ /* 0x000fe200078e0010 */
[----:B---3--:R-:W-:Y:S01]  /*04c0*/  MOV R4, UR4 ;  /* 0x0000000400047c02 */ /* 0x008fe20008000f00 */
[----:B------:R-:W-:Y:S01]  /*04d0*/  IMAD.U32 R5, RZ, RZ, UR5 ;  /* 0x00000005ff057e24 */ /* 0x000fe2000f8e00ff */
[----:B-12---:R0:W-:Y:S06]  /*04e0*/  STL.64 [R1], R8 ;  /* 0x0000000801007387 */ /* 0x0061ec0000100a00 */
[----:B------:R-:W-:-:S07]  /*04f0*/  LEPC R20, `(.L_x_7) ;  /* 0x000000001014794e */ /* 0x000fce0000000000 */
[----:B0-----:R-:W-:Y:S05]  /*0500*/  CALL.ABS.NOINC R10 ;  /* 0x000000000a007343 */ /* 0x001fea0003c00000 */
.L_x_7:
        /* <DEDUP_REMOVED lines=11> */
.L_x_8:
        /* <DEDUP_REMOVED lines=11> */
.L_x_9:
        /* <DEDUP_REMOVED lines=11> */
.L_x_10:
        /* <DEDUP_REMOVED lines=11> */
.L_x_11:
        /* <DEDUP_REMOVED lines=11> */
.L_x_12:
        /* <DEDUP_REMOVED lines=11> */
.L_x_13:
        /* <DEDUP_REMOVED lines=11> */
.L_x_14:
        /* <DEDUP_REMOVED lines=11> */
.L_x_15:
        /* <DEDUP_REMOVED lines=11> */
.L_x_16:
        /* <DEDUP_REMOVED lines=11> */
.L_x_17:
        /* <DEDUP_REMOVED lines=11> */
.L_x_18:
        /* <DEDUP_REMOVED lines=11> */
.L_x_19:
        /* <DEDUP_REMOVED lines=11> */
.L_x_20:
        /* <DEDUP_REMOVED lines=11> */
.L_x_21:
[----:B------:R-:W-:Y:S02]  /*0eb0*/  ISETP.NE.AND P6, PT, R28, RZ, PT ;  /* 0x000000ff1c00720c */ /* 0x000fe40003fc5270 */
[----:B------:R-:W-:-:S04]  /*0ec0*/  IADD3 R22, P0, PT, R22, 0x10, RZ ;  /* 0x0000001016167810 */ /* 0x000fc80007f1e0ff */
[----:B------:R-:W-:-:S07]  /*0ed0*/  IADD3.X R23, PT, PT, RZ, R23, RZ, P0, !PT ;  /* 0x00000017ff177210 */ /* 0x000fce00007fe4ff */
[----:B------:R-:W-:Y:S05]  /*0ee0*/  @P6 BRA `(.L_x_22) ;  /* 0xfffffff400206947 */ /* 0x000fea000383ffff */
[----:B------:R-:W-:Y:S05]  /*0ef0*/  BSYNC.RECONVERGENT B6 ;  /* 0x0000000000067941 */ /* 0x000fea0003800200 */
.L_x_5:
[----:B------:R-:W-:-:S13]  /*0f00*/  ISETP.NE.AND P0, PT, R27, RZ, PT ;  /* 0x000000ff1b00720c */ /* 0x000fda0003f05270 */
[----:B------:R-:W-:Y:S05]  /*0f10*/  @!P0 EXIT ;  /* 0x000000000000894d */ /* 0x000fea0003800000 */
[----:B------:R-:W-:Y:S02]  /*0f20*/  ISETP.GE.U32.AND P0, PT, R27, 0x8, PT ;  /* 0x000000081b00780c */ /* 0x000fe40003f06070 */
[----:B------:R-:W-:-:S11]  /*0f30*/  LOP3.LUT R25, R17, 0x7, RZ, 0xc0, !PT ;  /* 0x0000000711197812 */ /* 0x000fd600078ec0ff */
[----:B------:R-:W-:Y:S05]  /*0f40*/  @!P0 BRA `(.L_x_23) ;  /* 0x0000000400748947 */ /* 0x000fea0003800000 */
[----:B------:R-:W0:Y:S01]  /*0f50*/  LDCU.64 UR4, c[0x0][0x388] ;  /* 0x00007100ff0477ac */ /* 0x000e220008000a00 */
[----:B------:R-:W2:Y:S01]  /*0f60*/  LDG.E.S8 R9, desc[UR36][R18.64] ;  /* 0x0000002412097981 */ /* 0x000ea2000c1e1300 */
[----:B0-----:R-:W-:-:S05]  /*0f70*/  IADD3 R22, P0, PT, R26, UR4, RZ ;  /* 0x000000041a167c10 */ /* 0x001fca000ff1e0ff */
[----:B------:R-:W-:Y:S01]  /*0f80*/  IMAD.X R23, RZ, RZ, UR5, P0 ;  /* 0x00000005ff177e24 */ /* 0x000fe200080e06ff */
[----:B------:R-:W-:Y:S01]  /*0f90*/  MOV R24, 0x0 ;  /* 0x0000000000187802 */ /* 0x000fe20000000f00 */
[----:B------:R-:W0:Y:S03]  /*0fa0*/  LDCU.64 UR4, c[0x4][0x50] ;  /* 0x01000a00ff0477ac */ /* 0x000e260008000a00 */
[----:B------:R-:W2:Y:S01]  /*0fb0*/  LDG.E.S8 R8, desc[UR36][R22.64] ;  /* 0x0000002416087981 */ /* 0x000ea2000c1e1300 */
[----:B------:R1:W3:Y:S01]  /*0fc0*/  LDC.64 R10, c[0x4][R24] ;  /* 0x01000000180a7b82 */ /* 0x0002e20000000a00 */
[----:B------:R-:W-:Y:S01]  /*0fd0*/  MOV R6, R2 ;  /* 0x0000000200067202 */ /* 0x000fe20000000f00 */
[----:B------:R-:W-:Y:S02]  /*0fe0*/  IMAD.MOV.U32 R7, RZ, RZ, R16 ;  /* 0x000000ffff077224 */ /* 0x000fe400078e0010 */
[----:B0-----:R-:W-:-:S02]  /*0ff0*/  IMAD.U32 R4, RZ, RZ, UR4 ;  /* 0x00000004ff047e24 */ /* 0x001fc4000f8e00ff */
[----:B------:R-:W-:Y:S01]  /*1000*/  IMAD.U32 R5, RZ, RZ, UR5 ;  /* 0x00000005ff057e24 */ /* 0x000fe2000f8e00ff */
[----:B--23--:R1:W-:Y:S06]  /*1010*/  STL.64 [R1], R8 ;  /* 0x0000000801007387 */ /* 0x00c3ec0000100a00 */
[----:B------:R-:W-:-:S07]  /*1020*/  LEPC R20, `(.L_x_24) ;  /* 0x000000001014794e */ /* 0x000fce0000000000 */
[----:B-1----:R-:W-:Y:S05]  /*1030*/  CALL.ABS.NOINC R10 ;  /* 0x000000000a007343 */ /* 0x002fea0003c00000 */
.L_x_24:
[----:B------:R-:W2:Y:S04]  /*1040*/  LDG.E.S8 R8, desc[UR36][R22.64+0x1] ;  /* 0x0000012416087981 */ /* 0x000ea8000c1e1300 */
[----:B------:R-:W2:Y:S01]  /*1050*/  LDG.E.S8 R9, desc[UR36][R18.64] ;  /* 0x0000002412097981 */ /* 0x000ea2000c1e1300 */
[----:B------:R0:W1:Y:S01]  /*1060*/  LDC.64 R10, c[0x4][R24] ;  /* 0x01000000180a7b82 */ /* 0x0000620000000a00 */
[----:B------:R-:W3:Y:S01]  /*1070*/  LDCU.64 UR4, c[0x4][0x50] ;  /* 0x01000a00ff0477ac */ /* 0x000ee20008000a00 */
[----:B------:R-:W-:Y:S01]  /*1080*/  MOV R6, R2 ;  /* 0x0000000200067202 */ /* 0x000fe20000000f00 */
[----:B------:R-:W-:Y:S02]  /*1090*/  IMAD.MOV.U32 R7, RZ, RZ, R16 ;  /* 0x000000ffff077224 */ /* 0x000fe400078e0010 */
[----:B---3--:R-:W-:-:S02]  /*10a0*/  IMAD.U32 R4, RZ, RZ, UR4 ;  /* 0x00000004ff047e24 */ /* 0x008fc4000f8e00ff */
[----:B------:R-:W-:Y:S01]  /*10b0*/  IMAD.U32 R5, RZ, RZ, UR5 ;  /* 0x00000005ff057e24 */ /* 0x000fe2000f8e00ff */
[----:B-12---:R0:W-:Y:S06]  /*10c0*/  STL.64 [R1], R8 ;  /* 0x0000000801007387 */ /* 0x0061ec0000100a00 */
[----:B------:R-:W-:-:S07]  /*10d0*/  LEPC R20, `(.L_x_25) ;  /* 0x000000001014794e */ /* 0x000fce0000000000 */
[----:B0-----:R-:W-:Y:S05]  /*10e0*/  CALL.ABS.NOINC R10 ;  /* 0x000000000a007343 */ /* 0x001fea0003c00000 */
.L_x_25:
        /* <DEDUP_REMOVED lines=11> */
.L_x_26:
        /* <DEDUP_REMOVED lines=11> */
.L_x_27:
        /* <DEDUP_REMOVED lines=11> */
.L_x_28:
        /* <DEDUP_REMOVED lines=11> */
.L_x_29:
        /* <DEDUP_REMOVED lines=11> */
.L_x_30:
        /* <DEDUP_REMOVED lines=11> */
.L_x_31:
[----:B------:R-:W-:-:S07]  /*1510*/  VIADD R26, R26, 0x8 ;  /* 0x000000081a1a7836 */ /* 0x000fce0000000000 */
.L_x_23:
[----:B------:R-:W-:-:S13]  /*1520*/  ISETP.NE.AND P0, PT, R25, RZ, PT ;  /* 0x000000ff1900720c */ /* 0x000fda0003f05270 */
[----:B------:R-:W-:Y:S05]  /*1530*/  @!P0 EXIT ;  /* 0x000000000000894d */ /* 0x000fea0003800000 */
[----:B------:R-:W-:-:S13]  /*1540*/  ISETP.GE.U32.AND P0, PT, R25, 0x4, PT ;  /* 0x000000041900780c */ /* 0x000fda0003f06070 */
        /* <DEDUP_REMOVED lines=9> */
[----:B------:R-:W-:Y:S02]  /*15e0*/  IMAD.MOV.U32 R6, RZ, RZ, R2 ;  /* 0x000000ffff067224 */ /* 0x000fe400078e0002 */
[----:B------:R-:W-:Y:S01]  /*15f0*/  IMAD.MOV.U32 R7, RZ, RZ, R16 ;  /* 0x000000ffff077224 */ /* 0x000fe200078e0010 */
[----:B0-----:R-:W-:Y:S01]  /*1600*/  MOV R4, UR4 ;  /* 0x0000000400047c02 */ /* 0x001fe20008000f00 */
[----:B------:R-:W-:Y:S01]  /*1610*/  IMAD.U32 R5, RZ, RZ, UR5 ;  /* 0x00000005ff057e24 */ /* 0x000fe2000f8e00ff */
[----:B--23--:R1:W-:Y:S06]  /*1620*/  STL.64 [R1], R8 ;  /* 0x0000000801007387 */ /* 0x00c3ec0000100a00 */
[----:B------:R-:W-:-:S07]  /*1630*/  LEPC R20, `(.L_x_33) ;  /* 0x000000001014794e */ /* 0x000fce0000000000 */
[----:B-1----:R-:W-:Y:S05]  /*1640*/  CALL.ABS.NOINC R10 ;  /* 0x000000000a007343 */ /* 0x002fea0003c00000 */
.L_x_33:
        /* <DEDUP_REMOVED lines=11> */
.L_x_34:
        /* <DEDUP_REMOVED lines=11> */
.L_x_35:
[----:B------:R-:W2:Y:S04]  /*17b0*/  LDG.E.S8 R8, desc[UR36][R22.64+0x3] ;  /* 0x0000032416087981 */ /* 0x000ea8000c1e1300 */
[----:B------:R-:W2:Y:S01]  /*17c0*/  LDG.E.S8 R9, desc[UR36][R18.64] ;  /* 0x0000002412097981 */ /* 0x000ea2000c1e1300 */
[----:B------:R-:W0:Y:S01]  /*17d0*/  LDC.64 R24, c[0x4][R24] ;  /* 0x0100000018187b82 */ /* 0x000e220000000a00 */
[----:B------:R-:W1:Y:S01]  /*17e0*/  LDCU.64 UR4, c[0x4][0x50] ;  /* 0x01000a00ff0477ac */ /* 0x000e620008000a00 */
[----:B------:R-:W-:Y:S02]  /*17f0*/  IMAD.MOV.U32 R6, RZ, RZ, R2 ;  /* 0x000000ffff067224 */ /* 0x000fe400078e0002 */
[----:B------:R-:W-:Y:S01]  /*1800*/  IMAD.MOV.U32 R7, RZ, RZ, R16 ;  /* 0x000000ffff077224 */ /* 0x000fe200078e0010 */
[----:B-1----:R-:W-:Y:S01]  /*1810*/  MOV R4, UR4 ;  /* 0x0000000400047c02 */ /* 0x002fe20008000f00 */
[----:B------:R-:W-:Y:S01]  /*1820*/  IMAD.U32 R5, RZ, RZ, UR5 ;  /* 0x00000005ff057e24 */ /* 0x000fe2000f8e00ff */
[----:B0-2---:R1:W-:Y:S06]  /*1830*/  STL.64 [R1], R8 ;  /* 0x0000000801007387 */ /* 0x0053ec0000100a00 */
[----:B------:R-:W-:-:S07]  /*1840*/  LEPC R20, `(.L_x_36) ;  /* 0x000000001014794e */ /* 0x000fce0000000000 */
[----:B-1----:R-:W-:Y:S05]  /*1850*/  CALL.ABS.NOINC R24 ;  /* 0x0000000018007343 */ /* 0x002fea0003c00000 */
.L_x_36:
[----:B------:R-:W-:-:S07]  /*1860*/  IADD3 R26, PT, PT, R26, 0x4, RZ ;  /* 0x000000041a1a7810 */ /* 0x000fce0007ffe0ff */
.L_x_32:
[----:B------:R-:W-:-:S13]  /*1870*/  LOP3.LUT P0, R17, R17, 0x3, RZ, 0xc0, !PT ;  /* 0x0000000311117812 */ /* 0x000fda000780c0ff */
[----:B------:R-:W-:Y:S05]  /*1880*/  @!P0 EXIT ;  /* 0x000000000000894d */ /* 0x000fea0003800000 */
[----:B------:R-:W0:Y:S01]  /*1890*/  LDCU.64 UR4, c[0x0][0x388] ;  /* 0x00007100ff0477ac */ /* 0x000e220008000a00 */
[----:B------:R-:W-:Y:S01]  /*18a0*/  IMAD.MOV R17, RZ, RZ, -R17 ;  /* 0x000000ffff117224 */ /* 0x000fe200078e0a11 */
[----:B0-----:R-:W-:-:S05]  /*18b0*/  IADD3 R26, P0, PT, R26, UR4, RZ ;  /* 0x000000041a1a7c10 */ /* 0x001fca000ff1e0ff */
[----:B------:R-:W-:-:S08]  /*18c0*/  IMAD.X R27, RZ, RZ, UR5, P0 ;  /* 0x00000005ff1b7e24 */ /* 0x000fd000080e06ff */
.L_x_38:
[----:B------:R-:W-:Y:S01]  /*18d0*/  IMAD.MOV.U32 R10, RZ, RZ, R26 ;  /* 0x000000ffff0a7224 */ /* 0x000fe200078e001a */
[----:B------:R-:W-:Y:S01]  /*18e0*/  MOV R11, R27 ;  /* 0x0000001b000b7202 */ /* 0x000fe20000000f00 */
[----:B------:R-:W2:Y:S01]  /*18f0*/  LDG.E.S8 R9, desc[UR36][R18.64] ;  /* 0x0000002412097981 */ /* 0x000ea2000c1e1300 */
[----:B------:R-:W-:Y:S01]  /*1900*/  MOV R0, 0x0 ;  /* 0x0000000000007802 */ /* 0x000fe20000000f00 */
[----:B------:R-:W0:Y:S02]  /*1910*/  LDCU.64 UR4, c[0x4][0x50] ;  /* 0x01000a00ff0477ac */ /* 0x000e240008000a00 */
[----:B------:R-:W2:Y:S01]  /*1920*/  LDG.E.S8 R8, desc[UR36][R10.64] ;  /* 0x000000240a087981 */ /* 0x000ea2000c1e1300 */
[----:B------:R1:W3:Y:S01]  /*1930*/  LDC.64 R12, c[0x4][R0] ;  /* 0x01000000000c7b82 */ /* 0x0002e20000000a00 */
[----:B------:R-:W-:Y:S01]  /*1940*/  IMAD.MOV.U32 R6, RZ, RZ, R2 ;  /* 0x000000ffff067224 */ /* 0x000fe200078e0002 */
[----:B------:R-:W-:Y:S01]  /*1950*/  MOV R7, R16 ;  /* 0x0000001000077202 */ /* 0x000fe20000000f00 */
[----:B0-----:R-:W-:-:S02]  /*1960*/  IMAD.U32 R4, RZ, RZ, UR4 ;  /* 0x00000004ff047e24 */ /* 0x001fc4000f8e00ff */
[----:B------:R-:W-:Y:S01]  /*1970*/  IMAD.U32 R5, RZ, RZ, UR5 ;  /* 0x00000005ff057e24 */ /* 0x000fe2000f8e00ff */
[----:B--23--:R1:W-:Y:S06]  /*1980*/  STL.64 [R1], R8 ;  /* 0x0000000801007387 */ /* 0x00c3ec0000100a00 */
[----:B------:R-:W-:-:S07]  /*1990*/  LEPC R20, `(.L_x_37) ;  /* 0x000000001014794e */ /* 0x000fce0000000000 */
[----:B-1----:R-:W-:Y:S05]  /*19a0*/  CALL.ABS.NOINC R12 ;  /* 0x000000000c007343 */ /* 0x002fea0003c00000 */
.L_x_37:
[----:B------:R-:W-:Y:S01]  /*19b0*/  VIADD R17, R17, 0x1 ;  /* 0x0000000111117836 */ /* 0x000fe20000000000 */
[----:B------:R-:W-:-:S04]  /*19c0*/  IADD3 R0, P1, PT, R26, 0x1, RZ ;  /* 0x000000011a007810 */ /* 0x000fc80007f3e0ff */
[----:B------:R-:W-:Y:S01]  /*19d0*/  ISETP.NE.AND P0, PT, R17, RZ, PT ;  /* 0x000000ff1100720c */ /* 0x000fe20003f05270 */
[----:B------:R-:W-:-:S12]  /*19e0*/  IMAD.X R3, RZ, RZ, R27, P1 ;  /* 0x000000ffff037224 */ /* 0x000fd800008e061b */
[----:B------:R-:W-:Y:S05]  /*19f0*/  @!P0 EXIT ;  /* 0x000000000000894d */ /* 0x000fea0003800000 */
[----:B------:R-:W-:Y:S01]  /*1a00*/  IMAD.MOV.U32 R26, RZ, RZ, R0 ;  /* 0x000000ffff1a7224 */ /* 0x000fe200078e0000 */
[----:B------:R-:W-:Y:S01]  /*1a10*/  MOV R27, R3 ;  /* 0x00000003001b7202 */ /* 0x000fe20000000f00 */
[----:B------:R-:W-:Y:S06]  /*1a20*/  BRA `(.L_x_38) ;  /* 0xfffffffc00a87947 */ /* 0x000fec000383ffff */
.L_x_4:
[----:B------:R-:W-:-:S13]  /*1a30*/  ISETP.NE.AND P0, PT, R17, RZ, PT ;  /* 0x000000ff1100720c */ /* 0x000fda0003f05270 */
[----:B------:R-:W-:Y:S05]  /*1a40*/  @!P0 EXIT ;  /* 0x000000000000894d */ /* 0x000fea0003800000 */
[C---:B------:R-:W-:Y:S01]  /*1a50*/  VIADD R0, R17.reuse, 0xffffffff ;  /* 0xffffffff11007836 */ /* 0x040fe20000000000 */
[----:B------:R-:W-:Y:S01]  /*1a60*/  LOP3.LUT R25, R17, 0xf, RZ, 0xc0, !PT ;  /* 0x0000000f11197812 */ /* 0x000fe200078ec0ff */
[----:B------:R-:W-:-:S03]  /*1a70*/  IMAD.MOV.U32 R24, RZ, RZ, RZ ;  /* 0x000000ffff187224 */ /* 0x000fc600078e00ff */
[----:B------:R-:W-:-:S13]  /*1a80*/  ISETP.GE.U32.AND P0, PT, R0, 0xf, PT ;  /* 0x0000000f0000780c */ /* 0x000fda0003f06070 */
[----:B------:R-:W-:Y:S05]  /*1a90*/  @!P0 BRA `(.L_x_39) ;  /* 0x0000000800c48947 */ /* 0x000fea0003800000 */
[----:B------:R-:W-:Y:S01]  /*1aa0*/  UIADD3 UR4, UP0, UPT, UR38, 0x7, URZ ;  /* 0x0000000726047890 */ /* 0x000fe2000ff1e0ff */
[C---:B------:R-:W-:Y:S01]  /*1ab0*/  LOP3.LUT R23, R17.reuse, 0xfffffff0, RZ, 0xc0, !PT ;  /* 0xfffffff011177812 */ /* 0x040fe200078ec0ff */
[----:B------:R-:W-:Y:S01]  /*1ac0*/  BSSY.RECONVERGENT B6, `(.L_x_39) ;  /* 0x00000ae000067945 */ /* 0x000fe20003800200 */
[----:B------:R-:W-:Y:S01]  /*1ad0*/  LOP3.LUT R24, R17, 0x7ffffff0, RZ, 0xc0, !PT ;  /* 0x7ffffff011187812 */ /* 0x000fe200078ec0ff */
[----:B------:R-:W-:Y:S02]  /*1ae0*/  UIADD3.X UR5, UPT, UPT, URZ, UR39, URZ, UP0, !UPT ;  /* 0x00000027ff057290 */ /* 0x000fe400087fe4ff */
[----:B------:R-:W-:Y:S01]  /*1af0*/  IMAD.MOV R23, RZ, RZ, -R23 ;  /* 0x000000ffff177224 */ /* 0x000fe200078e0a17 */
[----:B------:R-:W-:-:S03]  /*1b00*/  MOV R18, UR4 ;  /* 0x0000000400127c02 */ /* 0x000fc60008000f00 */
[----:B------:R-:W-:-:S07]  /*1b10*/  IMAD.U32 R19, RZ, RZ, UR5 ;  /* 0x00000005ff137e24 */ /* 0x000fce000f8e00ff */
.L_x_56:
[----:B------:R-:W2:Y:S01]  /*1b20*/  LDG.E.S8 R0, desc[UR36][R18.64+-0x7] ;  /* 0xfffff92412007981 */ /* 0x000ea2000c1e1300 */
[----:B------:R-:W-:Y:S01]  /*1b30*/  MOV R22, 0x0 ;  /* 0x0000000000167802 */ /* 0x000fe20000000f00 */
[----:B------:R-:W0:Y:S01]  /*1b40*/  LDCU.64 UR4, c[0x4][0x48] ;  /* 0x01000900ff0477ac */ /* 0x000e220008000a00 */
[----:B------:R-:W-:Y:S02]  /*1b50*/  VIADD R23, R23, 0x10 ;  /* 0x0000001017177836 */ /* 0x000fe40000000000 */
[----:B------:R1:W3:Y:S01]  /*1b60*/  LDC.64 R8, c[0x4][R22] ;  /* 0x0100000016087b82 */ /* 0x0002e20000000a00 */
[----:B------:R-:W-:Y:S02]  /*1b70*/  IMAD.MOV.U32 R6, RZ, RZ, R2 ;  /* 0x000000ffff067224 */ /* 0x000fe400078e0002 */
[----:B------:R-:W-:Y:S01]  /*1b80*/  ISETP.NE.AND P0, PT, R23, RZ, PT ;  /* 0x000000ff1700720c */ /* 0x000fe20003f05270 */
[----:B------:R-:W-:-:S03]  /*1b90*/  IMAD.MOV.U32 R7, RZ, RZ, R16 ;  /* 0x000000ffff077224 */ /* 0x000fc600078e0010 */
[----:B------:R-:W-:Y:S01]  /*1ba0*/  P2R R26, PR, RZ, 0x1 ;  /* 0x00000001ff1a7803 */ /* 0x000fe20000000000 */
[----:B0-----:R-:W-:Y:S01]  /*1bb0*/  IMAD.U32 R4, RZ, RZ, UR4 ;  /* 0x00000004ff047e24 */ /* 0x001fe2000f8e00ff */
[----:B------:R-:W-:Y:S01]  /*1bc0*/  MOV R5, UR5 ;  /* 0x0000000500057c02 */ /* 0x000fe20008000f00 */
[----:B--23--:R1:W-:Y:S06]  /*1bd0*/  STL [R1], R0 ;  /* 0x0000000001007387 */ /* 0x00c3ec0000100800 */
[----:B------:R-:W-:-:S07]  /*1be0*/  LEPC R20, `(.L_x_40) ;  /* 0x000000001014794e */ /* 0x000fce0000000000 */
[----:B-1----:R-:W-:Y:S05]  /*1bf0*/  CALL.ABS.NOINC R8 ;  /* 0x0000000008007343 */ /* 0x002fea0003c00000 */
.L_x_40:
[----:B------:R-:W2:Y:S01]  /*1c00*/  LDG.E.S8 R0, desc[UR36][R18.64+-0x6] ;  /* 0xfffffa2412007981 */ /* 0x000ea2000c1e1300 */
[----:B------:R0:W1:Y:S01]  /*1c10*/  LDC.64 R8, c[0x4][R22] ;  /* 0x0100000016087b82 */ /* 0x0000620000000a00 */
[----:B------:R-:W3:Y:S01]  /*1c20*/  LDCU.64 UR4, c[0x4][0x48] ;  /* 0x01000900ff0477ac */ /* 0x000ee20008000a00 */
[----:B------:R-:W-:Y:S02]  /*1c30*/  IMAD.MOV.U32 R6, RZ, RZ, R2 ;  /* 0x000000ffff067224 */ /* 0x000fe400078e0002 */
[----:B------:R-:W-:Y:S02]  /*1c40*/  IMAD.MOV.U32 R7, RZ, RZ, R16 ;  /* 0x000000ffff077224 */ /* 0x000fe400078e0010 */
[----:B---3--:R-:W-:Y:S01]  /*1c50*/  IMAD.U32 R4, RZ, RZ, UR4 ;  /* 0x00000004ff047e24 */ /* 0x008fe2000f8e00ff */
[----:B------:R-:W-:Y:S01]  /*1c60*/  MOV R5, UR5 ;  /* 0x0000000500057c02 */ /* 0x000fe20008000f00 */
[----:B-12---:R0:W-:Y:S06]  /*1c70*/  STL [R1], R0 ;  /* 0x0000000001007387 */ /* 0x0061ec0000100800 */
[----:B------:R-:W-:-:S07]  /*1c80*/  LEPC R20, `(.L_x_41) ;  /* 0x000000001014794e */ /* 0x000fce0000000000 */
[----:B0-----:R-:W-:Y:S05]  /*1c90*/  CALL.ABS.NOINC R8 ;  /* 0x0000000008007343 */ /* 0x001fea0003c00000 */
.L_x_41:
        /* <DEDUP_REMOVED lines=10> */
.L_x_42:
        /* <DEDUP_REMOVED lines=10> */
.L_x_43:
        /* <DEDUP_REMOVED lines=10> */
.L_x_44:
        /* <DEDUP_REMOVED lines=10> */
.L_x_45:
        /* <DEDUP_REMOVED lines=10> */
.L_x_46:
        /* <DEDUP_REMOVED lines=10> */
.L_x_47:
        /* <DEDUP_REMOVED lines=10> */
.L_x_48:
        /* <DEDUP_REMOVED lines=10> */
.L_x_49:
        /* <DEDUP_REMOVED lines=10> */
.L_x_50:
        /* <DEDUP_REMOVED lines=10> */
.L_x_51:
        /* <DEDUP_REMOVED lines=10> */
.L_x_52:
        /* <DEDUP_REMOVED lines=10> */
.L_x_53:
        /* <DEDUP_REMOVED lines=10> */
.L_x_54:
        /* <DEDUP_REMOVED lines=10> */
.L_x_55:
[----:B------:R-:W-:Y:S02]  /*2560*/  ISETP.NE.AND P6, PT, R26, RZ, PT ;  /* 0x000000ff1a00720c */ /* 0x000fe40003fc5270 */
[----:B------:R-:W-:-:S05]  /*2570*/  IADD3 R18, P0, PT, R18, 0x10, RZ ;  /* 0x0000001012127810 */ /* 0x000fca0007f1e0ff */
[----:B------:R-:W-:-:S06]  /*2580*/  IMAD.X R19, RZ, RZ, R19, P0 ;  /* 0x000000ffff137224 */ /* 0x000fcc00000e0613 */
[----:B------:R-:W-:Y:S05]  /*2590*/  @P6 BRA `(.L_x_56) ;  /* 0xfffffff400606947 */ /* 0x000fea000383ffff */
[----:B------:R-:W-:Y:S05]  /*25a0*/  BSYNC.RECONVERGENT B6 ;  /* 0x0000000000067941 */ /* 0x000fea0003800200 */
.L_x_39:
[----:B------:R-:W-:-:S13]  /*25b0*/  ISETP.NE.AND P0, PT, R25, RZ, PT ;  /* 0x000000ff1900720c */ /* 0x000fda0003f05270 */
[----:B------:R-:W-:Y:S05]  /*25c0*/  @!P0 EXIT ;  /* 0x000000000000894d */ /* 0x000fea0003800000 */
[----:B------:R-:W-:Y:S02]  /*25d0*/  ISETP.GE.U32.AND P0, PT, R25, 0x8, PT ;  /* 0x000000081900780c */ /* 0x000fe40003f06070 */
[----:B------:R-:W-:-:S11]  /*25e0*/  LOP3.LUT R23, R17, 0x7, RZ, 0xc0, !PT ;  /* 0x0000000711177812 */ /* 0x000fd600078ec0ff */
[----:B------:R-:W-:Y:S05]  /*25f0*/  @!P0 BRA `(.L_x_57) ;  /* 0x0000000400548947 */ /* 0x000fea0003800000 */
[----:B------:R-:W0:Y:S02]  /*2600*/  LDCU.64 UR4, c[0x0][0x388] ;  /* 0x00007100ff0477ac */ /* 0x000e240008000a00 */
[----:B0-----:R-:W-:-:S04]  /*2610*/  IADD3 R18, P0, PT, R24, UR4, RZ ;  /* 0x0000000418127c10 */ /* 0x001fc8000ff1e0ff */
[----:B------:R-:W-:Y:S01]  /*2620*/  IADD3.X R19, PT, PT, RZ, UR5, RZ, P0, !PT ;  /* 0x00000005ff137c10 */ /* 0x000fe200087fe4ff */
[----:B------:R-:W0:Y:S04]  /*2630*/  LDCU.64 UR4, c[0x4][0x48] ;  /* 0x01000900ff0477ac */ /* 0x000e280008000a00 */
[----:B------:R-:W2:Y:S01]  /*2640*/  LDG.E.S8 R0, desc[UR36][R18.64] ;  /* 0x0000002412007981 */ /* 0x000ea2000c1e1300 */
[----:B------:R-:W-:Y:S01]  /*2650*/  MOV R22, 0x0 ;  /* 0x0000000000167802 */ /* 0x000fe20000000f00 */
[----:B------:R-:W-:Y:S01]  /*2660*/  IMAD.MOV.U32 R6, RZ, RZ, R2 ;  /* 0x000000ffff067224 */ /* 0x000fe200078e0002 */
[----:B------:R-:W-:Y:S02]  /*2670*/  MOV R7, R16 ;  /* 0x0000001000077202 */ /* 0x000fe40000000f00 */
[----:B------:R1:W3:Y:S01]  /*2680*/  LDC.64 R8, c[0x4][R22] ;  /* 0x0100000016087b82 */ /* 0x0002e20000000a00 */
[----:B0-----:R-:W-:-:S02]  /*2690*/  IMAD.U32 R4, RZ, RZ, UR4 ;  /* 0x00000004ff047e24 */ /* 0x001fc4000f8e00ff */
[----:B------:R-:W-:Y:S01]  /*26a0*/  IMAD.U32 R5, RZ, RZ, UR5 ;  /* 0x00000005ff057e24 */ /* 0x000fe2000f8e00ff */
[----:B--23--:R1:W-:Y:S06]  /*26b0*/  STL [R1], R0 ;  /* 0x0000000001007387 */ /* 0x00c3ec0000100800 */
[----:B------:R-:W-:-:S07]  /*26c0*/  LEPC R20, `(.L_x_58) ;  /* 0x000000001014794e */ /* 0x000fce0000000000 */
[----:B-1----:R-:W-:Y:S05]  /*26d0*/  CALL.ABS.NOINC R8 ;  /* 0x0000000008007343 */ /* 0x002fea0003c00000 */
.L_x_58:
[----:B------:R-:W2:Y:S01]  /*26e0*/  LDG.E.S8 R0, desc[UR36][R18.64+0x1] ;  /* 0x0000012412007981 */ /* 0x000ea2000c1e1300 */
[----:B------:R0:W1:Y:S01]  /*26f0*/  LDC.64 R8, c[0x4][R22] ;  /* 0x0100000016087b82 */ /* 0x0000620000000a00 */
[----:B------:R-:W3:Y:S01]  /*2700*/  LDCU.64 UR4, c[0x4][0x48] ;  /* 0x01000900ff0477ac */ /* 0x000ee20008000a00 */
[----:B------:R-:W-:Y:S01]  /*2710*/  IMAD.MOV.U32 R6, RZ, RZ, R2 ;  /* 0x000000ffff067224 */ /* 0x000fe200078e0002 */
[----:B------:R-:W-:Y:S01]  /*2720*/  MOV R7, R16 ;  /* 0x0000001000077202 */ /* 0x000fe20000000f00 */
[----:B---3--:R-:W-:Y:S02]  /*2730*/  IMAD.U32 R4, RZ, RZ, UR4 ;  /* 0x00000004ff047e24 */ /* 0x008fe4000f8e00ff */
[----:B------:R-:W-:Y:S01]  /*2740*/  IMAD.U32 R5, RZ, RZ, UR5 ;  /* 0x00000005ff057e24 */ /* 0x000fe2000f8e00ff */
[----:B-12---:R0:W-:Y:S06]  /*2750*/  STL [R1], R0 ;  /* 0x0000000001007387 */ /* 0x0061ec0000100800 */
[----:B------:R-:W-:-:S07]  /*2760*/  LEPC R20, `(.L_x_59) ;  /* 0x000000001014794e */ /* 0x000fce0000000000 */
[----:B0-----:R-:W-:Y:S05]  /*2770*/  CALL.ABS.NOINC R8 ;  /* 0x0000000008007343 */ /* 0x001fea0003c00000 */
.L_x_59:
        /* <DEDUP_REMOVED lines=10> */
.L_x_60:
        /* <DEDUP_REMOVED lines=10> */
.L_x_61:
        /* <DEDUP_REMOVED lines=10> */
.L_x_62:
        /* <DEDUP_REMOVED lines=10> */
.L_x_63:
        /* <DEDUP_REMOVED lines=10> */
.L_x_64:
        /* <DEDUP_REMOVED lines=10> */
.L_x_65:
[----:B------:R-:W-:-:S07]  /*2b40*/  VIADD R24, R24, 0x8 ;  /* 0x0000000818187836 */ /* 0x000fce0000000000 */
.L_x_57:
[----:B------:R-:W-:-:S13]  /*2b50*/  ISETP.NE.AND P0, PT, R23, RZ, PT ;  /* 0x000000ff1700720c */ /* 0x000fda0003f05270 */
[----:B------:R-:W-:Y:S05]  /*2b60*/  @!P0 EXIT ;  /* 0x000000000000894d */ /* 0x000fea0003800000 */
[----:B------:R-:W-:-:S13]  /*2b70*/  ISETP.GE.U32.AND P0, PT, R23, 0x4, PT ;  /* 0x000000041700780c */ /* 0x000fda0003f06070 */
[----:B------:R-:W-:Y:S05]  /*2b80*/  @!P0 BRA `(.L_x_66) ;  /* 0x0000000000b48947 */ /* 0x000fea0003800000 */
[----:B------:R-:W0:Y:S02]  /*2b90*/  LDCU.64 UR4, c[0x0][0x388] ;  /* 0x00007100ff0477ac */ /* 0x000e240008000a00 */
[----:B0-----:R-:W-:-:S05]  /*2ba0*/  IADD3 R18, P0, PT, R24, UR4, RZ ;  /* 0x0000000418127c10 */ /* 0x001fca000ff1e0ff */
[----:B------:R-:W-:Y:S01]  /*2bb0*/  IMAD.X R19, RZ, RZ, UR5, P0 ;  /* 0x00000005ff137e24 */ /* 0x000fe200080e06ff */
[----:B------:R-:W-:Y:S01]  /*2bc0*/  MOV R22, 0x0 ;  /* 0x0000000000167802 */ /* 0x000fe20000000f00 */
[----:B------:R-:W0:Y:S03]  /*2bd0*/  LDCU.64 UR4, c[0x4][0x48] ;  /* 0x01000900ff0477ac */ /* 0x000e260008000a00 */
[----:B------:R-:W2:Y:S01]  /*2be0*/  LDG.E.S8 R0, desc[UR36][R18.64] ;  /* 0x0000002412007981 */ /* 0x000ea2000c1e1300 */
[----:B------:R1:W3:Y:S01]  /*2bf0*/  LDC.64 R8, c[0x4][R22] ;  /* 0x0100000016087b82 */ /* 0x0002e20000000a00 */
[----:B------:R-:W-:Y:S02]  /*2c00*/  IMAD.MOV.U32 R6, RZ, RZ, R2 ;  /* 0x000000ffff067224 */ /* 0x000fe400078e0002 */
[----:B------:R-:W-:Y:S02]  /*2c10*/  IMAD.MOV.U32 R7, RZ, RZ, R16 ;  /* 0x000000ffff077224 */ /* 0x000fe400078e0010 */
[----:B0-----:R-:W-:Y:S01]  /*2c20*/  IMAD.U32 R4, RZ, RZ, UR4 ;  /* 0x00000004ff047e24 */ /* 0x001fe2000f8e00ff */
[----:B------:R-:W-:Y:S01]  /*2c30*/  MOV R5, UR5 ;  /* 0x0000000500057c02 */ /* 0x000fe20008000f00 */
[----:B--23--:R1:W-:Y:S06]  /*2c40*/  STL [R1], R0 ;  /* 0x0000000001007387 */ /* 0x00c3ec0000100800 */
[----:B------:R-:W-:-:S07]  /*2c50*/  LEPC R20, `(.L_x_67) ;  /* 0x000000001014794e */ /* 0x000fce0000000000 */
[----:B-1----:R-:W-:Y:S05]  /*2c60*/  CALL.ABS.NOINC R8 ;  /* 0x0000000008007343 */ /* 0x002fea0003c00000 */
.L_x_67:
        /* <DEDUP_REMOVED lines=10> */
.L_x_68:
        /* <DEDUP_REMOVED lines=10> */
.L_x_69:
[----:B------:R-:W2:Y:S01]  /*2db0*/  LDG.E.S8 R18, desc[UR36][R18.64+0x3] ;  /* 0x0000032412127981 */ /* 0x000ea2000c1e1300 */
[----:B------:R-:W0:Y:S01]  /*2dc0*/  LDC.64 R22, c[0x4][R22] ;  /* 0x0100000016167b82 */ /* 0x000e220000000a00 */
[----:B------:R-:W1:Y:S01]  /*2dd0*/  LDCU.64 UR4, c[0x4][0x48] ;  /* 0x01000900ff0477ac */ /* 0x000e620008000a00 */
[----:B------:R-:W-:Y:S02]  /*2de0*/  IMAD.MOV.U32 R6, RZ, RZ, R2 ;  /* 0x000000ffff067224 */ /* 0x000fe400078e0002 */
[----:B------:R-:W-:Y:S02]  /*2df0*/  IMAD.MOV.U32 R7, RZ, RZ, R16 ;  /* 0x000000ffff077224 */ /* 0x000fe400078e0010 */
[----:B-1----:R-:W-:Y:S01]  /*2e00*/  IMAD.U32 R4, RZ, RZ, UR4 ;  /* 0x00000004ff047e24 */ /* 0x002fe2000f8e00ff */
[----:B------:R-:W-:Y:S01]  /*2e10*/  MOV R5, UR5 ;  /* 0x0000000500057c02 */ /* 0x000fe20008000f00 */
[----:B0-2---:R1:W-:Y:S06]  /*2e20*/  STL [R1], R18 ;  /* 0x0000001201007387 */ /* 0x0053ec0000100800 */
[----:B------:R-:W-:-:S07]  /*2e30*/  LEPC R20, `(.L_x_70) ;  /* 0x000000001014794e */ /* 0x000fce0000000000 */
[----:B-1----:R-:W-:Y:S05]  /*2e40*/  CALL.ABS.NOINC R22 ;  /* 0x0000000016007343 */ /* 0x002fea0003c00000 */
.L_x_70:
[----:B------:R-:W-:-:S07]  /*2e50*/  VIADD R24, R24, 0x4 ;  /* 0x0000000418187836 */ /* 0x000fce0000000000 */
.L_x_66:
[----:B------:R-:W-:-:S13]  /*2e60*/  LOP3.LUT P0, R17, R17, 0x3, RZ, 0xc0, !PT ;  /* 0x0000000311117812 */ /* 0x000fda000780c0ff */
[----:B------:R-:W-:Y:S05]  /*2e70*/  @!P0 EXIT ;  /* 0x000000000000894d */ /* 0x000fea0003800000 */
[----:B------:R-:W0:Y:S01]  /*2e80*/  LDCU.64 UR4, c[0x0][0x388] ;  /* 0x00007100ff0477ac */ /* 0x000e220008000a00 */
[----:B------:R-:W-:Y:S02]  /*2e90*/  IADD3 R17, PT, PT, -R17, RZ, RZ ;  /* 0x000000ff11117210 */ /* 0x000fe40007ffe1ff */
[----:B0-----:R-:W-:-:S05]  /*2ea0*/  IADD3 R24, P0, PT, R24, UR4, RZ ;  /* 0x0000000418187c10 */ /* 0x001fca000ff1e0ff */
[----:B------:R-:W-:-:S08]  /*2eb0*/  IMAD.X R25, RZ, RZ, UR5, P0 ;  /* 0x00000005ff197e24 */ /* 0x000fd000080e06ff */
.L_x_72:
[----:B------:R-:W-:Y:S02]  /*2ec0*/  IMAD.MOV.U32 R8, RZ, RZ, R24 ;  /* 0x000000ffff087224 */ /* 0x000fe400078e0018 */
[----:B------:R-:W-:Y:S01]  /*2ed0*/  IMAD.MOV.U32 R9, RZ, RZ, R25 ;  /* 0x000000ffff097224 */ /* 0x000fe200078e0019 */
        /* <DEDUP_REMOVED lines=8> */
[----:B--23--:R1:W-:Y:S06]  /*2f60*/  STL [R1], R0 ;  /* 0x0000000001007387 */ /* 0x00c3ec0000100800 */
[----:B------:R-:W-:-:S07]  /*2f70*/  LEPC R20, `(.L_x_71) ;  /* 0x000000001014794e */ /* 0x000fce0000000000 */
[----:B-1----:R-:W-:Y:S05]  /*2f80*/  CALL.ABS.NOINC R10 ;  /* 0x000000000a007343 */ /* 0x002fea0003c00000 */
.L_x_71:
[----:B------:R-:W-:Y:S02]  /*2f90*/  IADD3 R17, PT, PT, R17, 0x1, RZ ;  /* 0x0000000111117810 */ /* 0x000fe40007ffe0ff */
[----:B------:R-:W-:Y:S02]  /*2fa0*/  IADD3 R0, P1, PT, R24, 0x1, RZ ;  /* 0x0000000118007810 */ /* 0x000fe40007f3e0ff */
[----:B------:R-:W-:-:S03]  /*2fb0*/  ISETP.NE.AND P0, PT, R17, RZ, PT ;  /* 0x000000ff1100720c */ /* 0x000fc60003f05270 */
[----:B------:R-:W-:-:S10]  /*2fc0*/  IMAD.X R3, RZ, RZ, R25, P1 ;  /* 0x000000ffff037224 */ /* 0x000fd400008e0619 */
[----:B------:R-:W-:Y:S05]  /*2fd0*/  @!P0 EXIT ;  /* 0x000000000000894d */ /* 0x000fea0003800000 */
[----:B------:R-:W-:Y:S02]  /*2fe0*/  IMAD.MOV.U32 R24, RZ, RZ, R0 ;  /* 0x000000ffff187224 */ /* 0x000fe400078e0000 */
[----:B------:R-:W-:Y:S01]  /*2ff0*/  IMAD.MOV.U32 R25, RZ, RZ, R3 ;  /* 0x000000ffff197224 */ /* 0x000fe200078e0003 */
[----:B------:R-:W-:Y:S06]  /*3000*/  BRA `(.L_x_72) ;  /* 0xfffffffc00ac7947 */ /* 0x000fec000383ffff */
.L_x_3:
[----:B------:R-:W-:-:S13]  /*3010*/  ISETP.NE.AND P0, PT, R0, 0x3, PT ;  /* 0x000000030000780c */ /* 0x000fda0003f05270 */
[----:B------:R-:W-:Y:S05]  /*3020*/  @!P0 BRA `(.L_x_73) ;  /* 0x0000001c006c8947 */ /* 0x000fea0003800000 */
[----:B------:R-:W-:-:S13]  /*3030*/  ISETP.NE.AND P0, PT, R0, 0x4, PT ;  /* 0x000000040000780c */ /* 0x000fda0003f05270 */
[----:B------:R-:W-:Y:S05]  /*3040*/  @P0 EXIT ;  /* 0x000000000000094d */ /* 0x000fea0003800000 */
[----:B------:R-:W-:-:S13]  /*3050*/  ISETP.NE.AND P0, PT, R17, RZ, PT ;  /* 0x000000ff1100720c */ /* 0x000fda0003f05270 */
[----:B------:R-:W-:Y:S05]  /*3060*/  @!P0 EXIT ;  /* 0x000000000000894d */ /* 0x000fea0003800000 */
[----:B------:R-:W0:Y:S01]  /*3070*/  I2F.U32.RP R0, R17 ;  /* 0x0000001100007306 */ /* 0x000e220000209000 */
[----:B------:R-:W1:Y:S01]  /*3080*/  S2UR UR4, SR_CTAID.X ;  /* 0x00000000000479c3 */ /* 0x000e620000002500 */
[----:B------:R-:W2:Y:S01]  /*3090*/  S2R R18, SR_TID.X ;  /* 0x0000000000127919 */ /* 0x000ea20000002100 */
[----:B------:R-:W-:Y:S01]  /*30a0*/  LOP3.LUT R25, R17, 0xf, RZ, 0xc0, !PT ;  /* 0x0000000f11197812 */ /* 0x000fe200078ec0ff */
[----:B------:R-:W-:-:S04]  /*30b0*/  IMAD.MOV.U32 R26, RZ, RZ, RZ ;  /* 0x000000ffff1a7224 */ /* 0x000fc800078e00ff */
[----:B0-----:R-:W0:Y:S02]  /*30c0*/  MUFU.RCP R0, R0 ;  /* 0x0000000000007308 */ /* 0x001e240000001000 */
[----:B0-----:R-:W-:Y:S02]  /*30d0*/  IADD3 R4, PT, PT, R0, 0xffffffe, RZ ;  /* 0x0ffffffe00047810 */ /* 0x001fe40007ffe0ff */
[----:B--2---:R-:W-:-:S04]  /*30e0*/  IADD3 R18, P3, PT, R18, UR38, RZ ;  /* 0x0000002612127c10 */ /* 0x004fc8000ff7e0ff */
[----:B------:R0:W2:Y:S01]  /*30f0*/  F2I.FTZ.U32.TRUNC.NTZ R5, R4 ;  /* 0x0000000400057305 */ /* 0x0000a2000021f000 */
[----:B------:R-:W-:Y:S02]  /*3100*/  IMAD.X R19, RZ, RZ, UR39, P3 ;  /* 0x00000027ff137e24 */ /* 0x000fe400098e06ff */
[----:B0-----:R-:W-:Y:S02]  /*3110*/  IMAD.MOV.U32 R4, RZ, RZ, RZ ;  /* 0x000000ffff047224 */ /* 0x001fe400078e00ff */
[----:B--2---:R-:W-:-:S04]  /*3120*/  IMAD.MOV R6, RZ, RZ, -R5 ;  /* 0x000000ffff067224 */ /* 0x004fc800078e0a05 */
[----:B------:R-:W-:-:S04]  /*3130*/  IMAD R3, R6, R17, RZ ;  /* 0x0000001106037224 */ /* 0x000fc800078e02ff */
[----:B------:R-:W-:-:S06]  /*3140*/  IMAD.HI.U32 R5, R5, R3, R4 ;  /* 0x0000000305057227 */ /* 0x000fcc00078e0004 */
[----:B-1----:R-:W-:-:S04]  /*3150*/  IMAD.HI.U32 R3, R5, UR4, RZ ;  /* 0x0000000405037c27 */ /* 0x002fc8000f8e00ff */
[----:B------:R-:W-:-:S04]  /*3160*/  IMAD.MOV R6, RZ, RZ, -R3 ;  /* 0x000000ffff067224 */ /* 0x000fc800078e0a03 */
[----:B------:R-:W-:-:S05]  /*3170*/  IMAD R0, R17, R6, UR4 ;  /* 0x0000000411007e24 */ /* 0x000fca000f8e0206 */
[----:B------:R-:W-:-:S13]  /*3180*/  ISETP.GE.U32.AND P0, PT, R0, R17, PT ;  /* 0x000000110000720c */ /* 0x000fda0003f06070 */
[-C--:B------:R-:W-:Y:S01]  /*3190*/  @P0 IADD3 R0, PT, PT, R0, -R17.reuse, RZ ;  /* 0x8000001100000210 */ /* 0x080fe20007ffe0ff */
[----:B------:R-:W-:Y:S01]  /*31a0*/  @P0 VIADD R3, R3, 0x1 ;  /* 0x0000000103030836 */ /* 0x000fe20000000000 */
[----:B------:R-:W-:Y:S02]  /*31b0*/  ISETP.NE.U32.AND P0, PT, R17, RZ, PT ;  /* 0x000000ff1100720c */ /* 0x000fe40003f05070 */
[-C--:B------:R-:W-:Y:S02]  /*31c0*/  ISETP.GE.U32.AND P1, PT, R0, R17.reuse, PT ;  /* 0x000000110000720c */ /* 0x080fe40003f26070 */
[----:B------:R-:W-:-:S11]  /*31d0*/  LOP3.LUT R0, RZ, R17, RZ, 0x33, !PT ;  /* 0x00000011ff007212 */ /* 0x000fd600078e33ff */
[----:B------:R-:W-:-:S05]  /*31e0*/  @P1 VIADD R3, R3, 0x1 ;  /* 0x0000000103031836 */ /* 0x000fca0000000000 */
[----:B------:R-:W-:-:S05]  /*31f0*/  SEL R4, R0, R3, !P0 ;  /* 0x0000000300047207 */ /* 0x000fca0004000000 */
[----:B------:R-:W-:-:S04]  /*3200*/  IMAD.HI.U32 R5, R5, R4, RZ ;  /* 0x0000000405057227 */ /* 0x000fc800078e00ff */
[----:B------:R-:W-:Y:S02]  /*3210*/  IMAD.MOV R5, RZ, RZ, -R5 ;  /* 0x000000ffff057224 */ /* 0x000fe400078e0a05 */
[--C-:B------:R-:W-:Y:S02]  /*3220*/  IMAD.MOV R30, RZ, RZ, -R4.reuse ;  /* 0x000000ffff1e7224 */ /* 0x100fe400078e0a04 */
[C---:B------:R-:W-:Y:S02]  /*3230*/  IMAD R6, R17.reuse, R5, R4 ;  /* 0x0000000511067224 */ /* 0x040fe400078e0204 */
[----:B------:R-:W-:-:S03]  /*3240*/  IMAD R30, R17, R30, UR4 ;  /* 0x00000004111e7e24 */ /* 0x000fc6000f8e021e */
[----:B------:R-:W-:-:S13]  /*3250*/  ISETP.GE.U32.AND P1, PT, R6, R17, PT ;  /* 0x000000110600720c */ /* 0x000fda0003f26070 */
[----:B------:R-:W-:-:S04]  /*3260*/  @P1 IADD3 R6, PT, PT, R6, -R17, RZ ;  /* 0x8000001106061210 */ /* 0x000fc80007ffe0ff */
[----:B------:R-:W-:-:S13]  /*3270*/  ISETP.GE.U32.AND P1, PT, R6, R17, PT ;  /* 0x000000110600720c */ /* 0x000fda0003f26070 */
[----:B------:R-:W-:Y:S01]  /*3280*/  @P1 IMAD.IADD R6, R6, 0x1, -R17 ;  /* 0x0000000106061824 */ /* 0x000fe200078e0a11 */
[----:B------:R-:W-:-:S04]  /*3290*/  IADD3 R30, P1, PT, R30, UR38, RZ ;  /* 0x000000261e1e7c10 */ /* 0x000fc8000ff3e0ff */
[----:B------:R-:W-:Y:S02]  /*32a0*/  SEL R0, R0, R6, !P0 ;  /* 0x0000000600007207 */ /* 0x000fe40004000000 */
[----:B------:R-:W-:Y:S02]  /*32b0*/  ISETP.GE.U32.AND P0, PT, R17, 0x10, PT ;  /* 0x000000101100780c */ /* 0x000fe40003f06070 */
[----:B------:R-:W-:Y:S02]  /*32c0*/  IADD3 R28, P2, PT, R0, UR38, RZ ;  /* 0x00000026001c7c10 */ /* 0x000fe4000ff5e0ff */
[----:B------:R-:W-:-:S03]  /*32d0*/  IADD3.X R31, PT, PT, RZ, UR39, RZ, P1, !PT ;  /* 0x00000027ff1f7c10 */ /* 0x000fc60008ffe4ff */
[----:B------:R-:W-:-:S06]  /*32e0*/  IMAD.X R29, RZ, RZ, UR39, P2 ;  /* 0x00000027ff1d7e24 */ /* 0x000fcc00090e06ff */
        /* <DEDUP_REMOVED lines=9> */
.L_x_91:
[----:B------:R-:W2:Y:S04]  /*3380*/  LDG.E.S8 R9, desc[UR36][R18.64] ;  /* 0x0000002412097981 */ /* 0x000ea8000c1e1300 */
[----:B------:R-:W2:Y:S04]  /*3390*/  LDG.E.S8 R10, desc[UR36][R30.64] ;  /* 0x000000241e0a7981 */ /* 0x000ea8000c1e1300 */
[----:B------:R-:W2:Y:S04]  /*33a0*/  LDG.E.S8 R11, desc[UR36][R28.64] ;  /* 0x000000241c0b7981 */ /* 0x000ea8000c1e1300 */
[----:B------:R-:W2:Y:S01]  /*33b0*/  LDG.E.S8 R8, desc[UR36][R32.64+-0x7] ;  /* 0xfffff92420087981 */ /* 0x000ea2000c1e1300 */
[----:B------:R-:W-:Y:S01]  /*33c0*/  MOV R22, 0x0 ;  /* 0x0000000000167802 */ /* 0x000fe20000000f00 */
[----:B------:R-:W0:Y:S01]  /*33d0*/  LDCU.64 UR4, c[0x4][0x60] ;  /* 0x01000c00ff0477ac */ /* 0x000e220008000a00 */
[----:B------:R-:W-:-:S02]  /*33e0*/  VIADD R23, R23, 0x10 ;  /* 0x0000001017177836 */ /* 0x000fc40000000000 */
[----:B------:R1:W3:Y:S01]  /*33f0*/  LDC.64 R12, c[0x4][R22] ;  /* 0x01000000160c7b82 */ /* 0x0002e20000000a00 */
[----:B------:R-:W-:Y:S02]  /*3400*/  IMAD.MOV.U32 R6, RZ, RZ, R2 ;  /* 0x000000ffff067224 */ /* 0x000fe400078e0002 */
[----:B------:R-:W-:Y:S01]  /*3410*/  ISETP.NE.AND P0, PT, R23, RZ, PT ;  /* 0x000000ff1700720c */ /* 0x000fe20003f05270 */
[----:B------:R-:W-:-:S03]  /*3420*/  IMAD.MOV.U32 R7, RZ, RZ, R16 ;  /* 0x000000ffff077224 */ /* 0x000fc600078e0010 */
[----:B------:R-:W-:Y:S01]  /*3430*/  P2R R24, PR, RZ, 0x1 ;  /* 0x00000001ff187803 */ /* 0x000fe20000000000 */
[----:B0-----:R-:W-:Y:S01]  /*3440*/  IMAD.U32 R4, RZ, RZ, UR4 ;  /* 0x00000004ff047e24 */ /* 0x001fe2000f8e00ff */
[----:B------:R-:W-:Y:S01]  /*3450*/  MOV R5, UR5 ;  /* 0x0000000500057c02 */ /* 0x000fe20008000f00 */
[----:B--23--:R1:W-:Y:S06]  /*3460*/  STL.128 [R1], R8 ;  /* 0x0000000801007387 */ /* 0x00c3ec0000100c00 */
[----:B------:R-:W-:-:S07]  /*3470*/  LEPC R20, `(.L_x_75) ;  /* 0x000000001014794e */ /* 0x000fce0000000000 */
[----:B-1----:R-:W-:Y:S05]  /*3480*/  CALL.ABS.NOINC R12 ;  /* 0x000000000c007343 */ /* 0x002fea0003c00000 */
.L_x_75:
[----:B------:R-:W2:Y:S04]  /*3490*/  LDG.E.S8 R8, desc[UR36][R32.64+-0x6] ;  /* 0xfffffa2420087981 */ /* 0x000ea8000c1e1300 */
[----:B------:R-:W2:Y:S04]  /*34a0*/  LDG.E.S8 R9, desc[UR36][R18.64] ;  /* 0x0000002412097981 */ /* 0x000ea8000c1e1300 */
[----:B------:R-:W2:Y:S04]  /*34b0*/  LDG.E.S8 R10, desc[UR36][R30.64] ;  /* 0x000000241e0a7981 */ /* 0x000ea8000c1e1300 */
[----:B------:R-:W2:Y:S01]  /*34c0*/  LDG.E.S8 R11, desc[UR36][R28.64] ;  /* 0x000000241c0b7981 */ /* 0x000ea2000c1e1300 */
[----:B------:R0:W1:Y:S01]  /*34d0*/  LDC.64 R12, c[0x4][R22] ;  /* 0x01000000160c7b82 */ /* 0x0000620000000a00 */
[----:B------:R-:W3:Y:S01]  /*34e0*/  LDCU.64 UR4, c[0x4][0x60] ;  /* 0x01000c00ff0477ac */ /* 0x000ee20008000a00 */
[----:B------:R-:W-:-:S02]  /*34f0*/  IMAD.MOV.U32 R6, RZ, RZ, R2 ;  /* 0x000000ffff067224 */ /* 0x000fc400078e0002 */
[----:B------:R-:W-:Y:S02]  /*3500*/  IMAD.MOV.U32 R7, RZ, RZ, R16 ;  /* 0x000000ffff077224 */ /* 0x000fe400078e0010 */
[----:B---3--:R-:W-:Y:S01]  /*3510*/  IMAD.U32 R4, RZ, RZ, UR4 ;  /* 0x00000004ff047e24 */ /* 0x008fe2000f8e00ff */
[----:B------:R-:W-:Y:S01]  /*3520*/  MOV R5, UR5 ;  /* 0x0000000500057c02 */ /* 0x000fe20008000f00 */
[----:B-12---:R0:W-:Y:S06]  /*3530*/  STL.128 [R1], R8 ;  /* 0x0000000801007387 */ /* 0x0061ec0000100c00 */
[----:B------:R-:W-:-:S07]  /*3540*/  LEPC R20, `(.L_x_76) ;  /* 0x000000001014794e */ /* 0x000fce0000000000 */
[----:B0-----:R-:W-:Y:S05]  /*3550*/  CALL.ABS.NOINC R12 ;  /* 0x000000000c007343 */ /* 0x001fea0003c00000 */
.L_x_76:
        /* <DEDUP_REMOVED lines=13> */
.L_x_77:
        /* <DEDUP_REMOVED lines=13> */
.L_x_78:
        /* <DEDUP_REMOVED lines=13> */
.L_x_79:
        /* <DEDUP_REMOVED lines=13> */
.L_x_80:
        /* <DEDUP_REMOVED lines=13> */
.L_x_81:
        /* <DEDUP_REMOVED lines=13> */
.L_x_82:
        /* <DEDUP_REMOVED lines=13> */
.L_x_83:
        /* <DEDUP_REMOVED lines=13> */
.L_x_84:
        /* <DEDUP_REMOVED lines=13> */
.L_x_85:
        /* <DEDUP_REMOVED lines=13> */
.L_x_86:
        /* <DEDUP_REMOVED lines=13> */
.L_x_87:
        /* <DEDUP_REMOVED lines=13> */
.L_x_88:
        /* <DEDUP_REMOVED lines=13> */
.L_x_89:
        /* <DEDUP_REMOVED lines=13> */
.L_x_90:
[----:B------:R-:W-:Y:S02]  /*40c0*/  ISETP.NE.AND P6, PT, R24, RZ, PT ;  /* 0x000000ff1800720c */ /* 0x000fe40003fc5270 */
[----:B------:R-:W-:-:S05]  /*40d0*/  IADD3 R32, P0, PT, R32, 0x10, RZ ;  /* 0x0000001020207810 */ /* 0x000fca0007f1e0ff */
[----:B------:R-:W-:-:S06]  /*40e0*/  IMAD.X R33, RZ, RZ, R33, P0 ;  /* 0x000000ffff217224 */ /* 0x000fcc00000e0621 */
[----:B------:R-:W-:Y:S05]  /*40f0*/  @P6 BRA `(.L_x_91) ;  /* 0xfffffff000a06947 */ /* 0x000fea000383ffff */
[----:B------:R-:W-:Y:S05]  /*4100*/  BSYNC.RECONVERGENT B6 ;  /* 0x0000000000067941 */ /* 0x000fea0003800200 */
.L_x_74:
[----:B------:R-:W-:-:S13]  /*4110*/  ISETP.NE.AND P0, PT, R25, RZ, PT ;  /* 0x000000ff1900720c */ /* 0x000fda0003f05270 */
[----:B------:R-:W-:Y:S05]  /*4120*/  @!P0 EXIT ;  /* 0x000000000000894d */ /* 0x000fea0003800000 */
[----:B------:R-:W-:Y:S02]  /*4130*/  ISETP.GE.U32.AND P0, PT, R25, 0x8, PT ;  /* 0x000000081900780c */ /* 0x000fe40003f06070 */
[----:B------:R-:W-:-:S11]  /*4140*/  LOP3.LUT R23, R17, 0x7, RZ, 0xc0, !PT ;  /* 0x0000000711177812 */ /* 0x000fd600078ec0ff */
[----:B------:R-:W-:Y:S05]  /*4150*/  @!P0 BRA `(.L_x_92) ;  /* 0x0000000400b48947 */ /* 0x000fea0003800000 */
[----:B------:R-:W0:Y:S01]  /*4160*/  LDCU.64 UR4, c[0x0][0x388] ;  /* 0x00007100ff0477ac */ /* 0x000e220008000a00 */
[----:B------:R-:W2:Y:S04]  /*4170*/  LDG.E.S8 R9, desc[UR36][R18.64] ;  /* 0x0000002412097981 */ /* 0x000ea8000c1e1300 */
[----:B------:R-:W2:Y:S04]  /*4180*/  LDG.E.S8 R10, desc[UR36][R30.64] ;  /* 0x000000241e0a7981 */ /* 0x000ea8000c1e1300 */
[----:B------:R-:W2:Y:S01]  /*4190*/  LDG.E.S8 R11, desc[UR36][R28.64] ;  /* 0x000000241c0b7981 */ /* 0x000ea2000c1e1300 */
[----:B0-----:R-:W-:-:S04]  /*41a0*/  IADD3 R24, P0, PT, R26, UR4, RZ ;  /* 0x000000041a187c10 */ /* 0x001fc8000ff1e0ff */
[----:B------:R-:W-:Y:S01]  /*41b0*/  IADD3.X R25, PT, PT, RZ, UR5, RZ, P0, !PT ;  /* 0x00000005ff197c10 */ /* 0x000fe200087fe4ff */
[----:B------:R-:W0:Y:S04]  /*41c0*/  LDCU.64 UR4, c[0x4][0x60] ;  /* 0x01000c00ff0477ac */ /* 0x000e280008000a00 */
[----:B------:R-:W2:Y:S01]  /*41d0*/  LDG.E.S8 R8, desc[UR36][R24.64] ;  /* 0x0000002418087981 */ /* 0x000ea2000c1e1300 */
[----:B------:R-:W-:-:S04]  /*41e0*/  MOV R22, 0x0 ;  /* 0x0000000000167802 */ /* 0x000fc80000000f00 */
[----:B------:R1:W3:Y:S01]  /*41f0*/  LDC.64 R12, c[0x4][R22] ;  /* 0x01000000160c7b82 */ /* 0x0002e20000000a00 */
[----:B------:R-:W-:Y:S01]  /*4200*/  IMAD.MOV.U32 R6, RZ, RZ, R2 ;  /* 0x000000ffff067224 */ /* 0x000fe200078e0002 */
[----:B------:R-:W-:Y:S01]  /*4210*/  MOV R7, R16 ;  /* 0x0000001000077202 */ /* 0x000fe20000000f00 */
[----:B0-----:R-:W-:Y:S02]  /*4220*/  IMAD.U32 R4, RZ, RZ, UR4 ;  /* 0x00000004ff047e24 */ /* 0x001fe4000f8e00ff */
[----:B------:R-:W-:Y:S01]  /*4230*/  IMAD.U32 R5, RZ, RZ, UR5 ;  /* 0x00000005ff057e24 */ /* 0x000fe2000f8e00ff */
[----:B--23--:R1:W-:Y:S06]  /*4240*/  STL.128 [R1], R8 ;  /* 0x0000000801007387 */ /* 0x00c3ec0000100c00 */
[----:B------:R-:W-:-:S07]  /*4250*/  LEPC R20, `(.L_x_93) ;  /* 0x000000001014794e */ /* 0x000fce0000000000 */
[----:B-1----:R-:W-:Y:S05]  /*4260*/  CALL.ABS.NOINC R12 ;  /* 0x000000000c007343 */ /* 0x002fea0003c00000 */
.L_x_93:
[----:B------:R-:W2:Y:S04]  /*4270*/  LDG.E.S8 R8, desc[UR36][R24.64+0x1] ;  /* 0x0000012418087981 */ /* 0x000ea8000c1e1300 */
[----:B------:R-:W2:Y:S04]  /*4280*/  LDG.E.S8 R9, desc[UR36][R18.64] ;  /* 0x0000002412097981 */ /* 0x000ea8000c1e1300 */
[----:B------:R-:W2:Y:S04]  /*4290*/  LDG.E.S8 R10, desc[UR36][R30.64] ;  /* 0x000000241e0a7981 */ /* 0x000ea8000c1e1300 */
[----:B------:R-:W2:Y:S01]  /*42a0*/  LDG.E.S8 R11, desc[UR36][R28.64] ;  /* 0x000000241c0b7981 */ /* 0x000ea2000c1e1300 */
[----:B------:R0:W1:Y:S01]  /*42b0*/  LDC.64 R12, c[0x4][R22] ;  /* 0x01000000160c7b82 */ /* 0x0000620000000a00 */
[----:B------:R-:W3:Y:S01]  /*42c0*/  LDCU.64 UR4, c[0x4][0x60] ;  /* 0x01000c00ff0477ac */ /* 0x000ee20008000a00 */
[----:B------:R-:W-:Y:S01]  /*42d0*/  IMAD.MOV.U32 R6, RZ, RZ, R2 ;  /* 0x000000ffff067224 */ /* 0x000fe200078e0002 */
[----:B------:R-:W-:Y:S01]  /*42e0*/  MOV R7, R16 ;  /* 0x0000001000077202 */ /* 0x000fe20000000f00 */
[----:B---3--:R-:W-:-:S02]  /*42f0*/  IMAD.U32 R4, RZ, RZ, UR4 ;  /* 0x00000004ff047e24 */ /* 0x008fc4000f8e00ff */
[----:B------:R-:W-:Y:S01]  /*4300*/  IMAD.U32 R5, RZ, RZ, UR5 ;  /* 0x00000005ff057e24 */ /* 0x000fe2000f8e00ff */
[----:B-12---:R0:W-:Y:S06]  /*4310*/  STL.128 [R1], R8 ;  /* 0x0000000801007387 */ /* 0x0061ec0000100c00 */
[----:B------:R-:W-:-:S07]  /*4320*/  LEPC R20, `(.L_x_94) ;  /* 0x000000001014794e */ /* 0x000fce0000000000 */
[----:B0-----:R-:W-:Y:S05]  /*4330*/  CALL.ABS.NOINC R12 ;  /* 0x000000000c007343 */ /* 0x001fea0003c00000 */
.L_x_94:
        /* <DEDUP_REMOVED lines=13> */
.L_x_95:
        /* <DEDUP_REMOVED lines=13> */
.L_x_96:
        /* <DEDUP_REMOVED lines=13> */
.L_x_97:
        /* <DEDUP_REMOVED lines=13> */
.L_x_98:
        /* <DEDUP_REMOVED lines=13> */
.L_x_99:
        /* <DEDUP_REMOVED lines=13> */
.L_x_100:
[----:B------:R-:W-:-:S07]  /*4820*/  VIADD R26, R26, 0x8 ;  /* 0x000000081a1a7836 */ /* 0x000fce0000000000 */
.L_x_92:
[----:B------:R-:W-:-:S13]  /*4830*/  ISETP.NE.AND P0, PT, R23, RZ, PT ;  /* 0x000000ff1700720c */ /* 0x000fda0003f05270 */
[----:B------:R-:W-:Y:S05]  /*4840*/  @!P0 EXIT ;  /* 0x000000000000894d */ /* 0x000fea0003800000 */
[----:B------:R-:W-:-:S13]  /*4850*/  ISETP.GE.U32.AND P0, PT, R23, 0x4, PT ;  /* 0x000000041700780c */ /* 0x000fda0003f06070 */
[----:B------:R-:W-:Y:S05]  /*4860*/  @!P0 BRA `(.L_x_101) ;  /* 0x0000000000e48947 */ /* 0x000fea0003800000 */
[----:B------:R-:W0:Y:S01]  /*4870*/  LDCU.64 UR4, c[0x0][0x388] ;  /* 0x00007100ff0477ac */ /* 0x000e220008000a00 */
[----:B------:R-:W2:Y:S04]  /*4880*/  LDG.E.S8 R9, desc[UR36][R18.64] ;  /* 0x0000002412097981 */ /* 0x000ea8000c1e1300 */
[----:B------:R-:W2:Y:S04]  /*4890*/  LDG.E.S8 R10, desc[UR36][R30.64] ;  /* 0x000000241e0a7981 */ /* 0x000ea8000c1e1300 */
        /* <DEDUP_REMOVED lines=11> */
[----:B--23--:R1:W-:Y:S06]  /*4950*/  STL.128 [R1], R8 ;  /* 0x0000000801007387 */ /* 0x00c3ec0000100c00 */
[----:B------:R-:W-:-:S07]  /*4960*/  LEPC R20, `(.L_x_102) ;  /* 0x000000001014794e */ /* 0x000fce0000000000 */
[----:B-1----:R-:W-:Y:S05]  /*4970*/  CALL.ABS.NOINC R12 ;  /* 0x000000000c007343 */ /* 0x002fea0003c00000 */
.L_x_102:
        /* <DEDUP_REMOVED lines=13> */
.L_x_103:
        /* <DEDUP_REMOVED lines=13> */
.L_x_104:
[----:B------:R-:W2:Y:S04]  /*4b20*/  LDG.E.S8 R8, desc[UR36][R22.64+0x3] ;  /* 0x0000032416087981 */ /* 0x000ea8000c1e1300 */
[----:B------:R-:W2:Y:S04]  /*4b30*/  LDG.E.S8 R9, desc[UR36][R18.64] ;  /* 0x0000002412097981 */ /* 0x000ea8000c1e1300 */
[----:B------:R-:W2:Y:S04]  /*4b40*/  LDG.E.S8 R10, desc[UR36][R30.64] ;  /* 0x000000241e0a7981 */ /* 0x000ea8000c1e1300 */
[----:B------:R-:W2:Y:S01]  /*4b50*/  LDG.E.S8 R11, desc[UR36][R28.64] ;  /* 0x000000241c0b7981 */ /* 0x000ea2000c1e1300 */
[----:B------:R-:W0:Y:S01]  /*4b60*/  LDC.64 R24, c[0x4][R24] ;  /* 0x0100000018187b82 */ /* 0x000e220000000a00 */
[----:B------:R-:W1:Y:S01]  /*4b70*/  LDCU.64 UR4, c[0x4][0x60] ;  /* 0x01000c00ff0477ac */ /* 0x000e620008000a00 */
[----:B------:R-:W-:-:S02]  /*4b80*/  IMAD.MOV.U32 R6, RZ, RZ, R2 ;  /* 0x000000ffff067224 */ /* 0x000fc400078e0002 */
[----:B------:R-:W-:Y:S02]  /*4b90*/  IMAD.MOV.U32 R7, RZ, RZ, R16 ;  /* 0x000000ffff077224 */ /* 0x000fe400078e0010 */
[----:B-1----:R-:W-:Y:S01]  /*4ba0*/  IMAD.U32 R4, RZ, RZ, UR4 ;  /* 0x00000004ff047e24 */ /* 0x002fe2000f8e00ff */
[----:B------:R-:W-:Y:S01]  /*4bb0*/  MOV R5, UR5 ;  /* 0x0000000500057c02 */ /* 0x000fe20008000f00 */
[----:B0-2---:R1:W-:Y:S06]  /*4bc0*/  STL.128 [R1], R8 ;  /* 0x0000000801007387 */ /* 0x0053ec0000100c00 */
[----:B------:R-:W-:-:S07]  /*4bd0*/  LEPC R20, `(.L_x_105) ;  /* 0x000000001014794e */ /* 0x000fce0000000000 */
[----:B-1----:R-:W-:Y:S05]  /*4be0*/  CALL.ABS.NOINC R24 ;  /* 0x0000000018007343 */ /* 0x002fea0003c00000 */
.L_x_105:
[----:B------:R-:W-:-:S07]  /*4bf0*/  VIADD R26, R26, 0x4 ;  /* 0x000000041a1a7836 */ /* 0x000fce0000000000 */
.L_x_101:
[----:B------:R-:W-:-:S13]  /*4c00*/  LOP3.LUT P0, R17, R17, 0x3, RZ, 0xc0, !PT ;  /* 0x0000000311117812 */ /* 0x000fda000780c0ff */
[----:B------:R-:W-:Y:S05]  /*4c10*/  @!P0 EXIT ;  /* 0x000000000000894d */ /* 0x000fea0003800000 */
[----:B------:R-:W0:Y:S01]  /*4c20*/  LDCU.64 UR4, c[0x0][0x388] ;  /* 0x00007100ff0477ac */ /* 0x000e220008000a00 */
[----:B------:R-:W-:Y:S02]  /*4c30*/  IADD3 R17, PT, PT, -R17, RZ, RZ ;  /* 0x000000ff11117210 */ /* 0x000fe40007ffe1ff */
[----:B0-----:R-:W-:-:S05]  /*4c40*/  IADD3 R26, P0, PT, R26, UR4, RZ ;  /* 0x000000041a1a7c10 */ /* 0x001fca000ff1e0ff */
[----:B------:R-:W-:-:S08]  /*4c50*/  IMAD.X R27, RZ, RZ, UR5, P0 ;  /* 0x00000005ff1b7e24 */ /* 0x000fd000080e06ff */
.L_x_107:
[----:B------:R-:W-:Y:S01]  /*4c60*/  IMAD.MOV.U32 R12, RZ, RZ, R26 ;  /* 0x000000ffff0c7224 */ /* 0x000fe200078e001a */
[----:B------:R-:W2:Y:S01]  /*4c70*/  LDG.E.S8 R9, desc[UR36][R18.64] ;  /* 0x0000002412097981 */ /* 0x000ea2000c1e1300 */
[----:B------:R-:W-:-:S03]  /*4c80*/  IMAD.MOV.U32 R13, RZ, RZ, R27 ;  /* 0x000000ffff0d7224 */ /* 0x000fc600078e001b */
[----:B------:R-:W2:Y:S04]  /*4c90*/  LDG.E.S8 R10, desc[UR36][R30.64] ;  /* 0x000000241e0a7981 */ /* 0x000ea8000c1e1300 */
[----:B------:R-:W2:Y:S01]  /*4ca0*/  LDG.E.S8 R11, desc[UR36][R28.64] ;  /* 0x000000241c0b7981 */ /* 0x000ea2000c1e1300 */
[----:B------:R-:W-:Y:S01]  /*4cb0*/  MOV R0, 0x0 ;  /* 0x0000000000007802 */ /* 0x000fe20000000f00 */
[----:B------:R-:W0:Y:S02]  /*4cc0*/  LDCU.64 UR4, c[0x4][0x60] ;  /* 0x01000c00ff0477ac */ /* 0x000e240008000a00 */
[----:B------:R-:W2:Y:S01]  /*4cd0*/  LDG.E.S8 R8, desc[UR36][R12.64] ;  /* 0x000000240c087981 */ /* 0x000ea2000c1e1300 */
[----:B------:R1:W3:Y:S01]  /*4ce0*/  LDC.64 R14, c[0x4][R0] ;  /* 0x01000000000e7b82 */ /* 0x0002e20000000a00 */
[----:B------:R-:W-:-:S02]  /*4cf0*/  IMAD.MOV.U32 R6, RZ, RZ, R2 ;  /* 0x000000ffff067224 */ /* 0x000fc400078e0002 */
[----:B------:R-:W-:Y:S01]  /*4d00*/  IMAD.MOV.U32 R7, RZ, RZ, R16 ;  /* 0x000000ffff077224 */ /* 0x000fe200078e0010 */
[----:B0-----:R-:W-:Y:S01]  /*4d10*/  MOV R4, UR4 ;  /* 0x0000000400047c02 */ /* 0x001fe20008000f00 */
[----:B------:R-:W-:Y:S01]  /*4d20*/  IMAD.U32 R5, RZ, RZ, UR5 ;  /* 0x00000005ff057e24 */ /* 0x000fe2000f8e00ff */
[----:B--23--:R1:W-:Y:S06]  /*4d30*/  STL.128 [R1], R8 ;  /* 0x0000000801007387 */ /* 0x00c3ec0000100c00 */
[----:B------:R-:W-:-:S07]  /*4d40*/  LEPC R20, `(.L_x_106) ;  /* 0x000000001014794e */ /* 0x000fce0000000000 */
[----:B-1----:R-:W-:Y:S05]  /*4d50*/  CALL.ABS.NOINC R14 ;  /* 0x000000000e007343 */ /* 0x002fea0003c00000 */
.L_x_106:
        /* <DEDUP_REMOVED lines=8> */
.L_x_73:
[----:B------:R-:W-:-:S13]  /*4de0*/  ISETP.NE.AND P0, PT, R17, RZ, PT ;  /* 0x000000ff1100720c */ /* 0x000fda0003f05270 */
[----:B------:R-:W-:Y:S05]  /*4df0*/  @!P0 EXIT ;  /* 0x000000000000894d */ /* 0x000fea0003800000 */
[----:B------:R-:W0:Y:S01]  /*4e00*/  I2F.U32.RP R0, R17 ;  /* 0x0000001100007306 */ /* 0x000e220000209000 */
[----:B------:R-:W1:Y:S01]  /*4e10*/  S2UR UR4, SR_CTAID.X ;  /* 0x00000000000479c3 */ /* 0x000e620000002500 */
[----:B------:R-:W2:Y:S01]  /*4e20*/  S2R R18, SR_TID.X ;  /* 0x0000000000127919 */ /* 0x000ea20000002100 */
[C---:B------:R-:W-:Y:S01]  /*4e30*/  ISETP.NE.U32.AND P1, PT, R17.reuse, RZ, PT ;  /* 0x000000ff1100720c */ /* 0x040fe20003f25070 */
[----:B------:R-:W-:Y:S01]  /*4e40*/  IMAD.MOV.U32 R28, RZ, RZ, RZ ;  /* 0x000000ffff1c7224 */ /* 0x000fe200078e00ff */
[----:B------:R-:W-:-:S03]  /*4e50*/  LOP3.LUT R29, R17, 0xf, RZ, 0xc0, !PT ;  /* 0x0000000f111d7812 */ /* 0x000fc600078ec0ff */
[----:B0-----:R-:W0:Y:S02]  /*4e60*/  MUFU.RCP R0, R0 ;  /* 0x0000000000007308 */ /* 0x001e240000001000 */
[----:B0-----:R-:W-:Y:S01]  /*4e70*/  IADD3 R4, PT, PT, R0, 0xffffffe, RZ ;  /* 0x0ffffffe00047810 */ /* 0x001fe20007ffe0ff */
[----:B------:R-:W-:-:S05]  /*4e80*/  VIADD R0, R17, 0xffffffff ;  /* 0xffffffff11007836 */ /* 0x000fca0000000000 */
[----:B------:R0:W3:Y:S01]  /*4e90*/  F2I.FTZ.U32.TRUNC.NTZ R5, R4 ;  /* 0x0000000400057305 */ /* 0x0000e2000021f000 */
[----:B------:R-:W-:Y:S01]  /*4ea0*/  ISETP.GE.U32.AND P2, PT, R0, 0xf, PT ;  /* 0x0000000f0000780c */ /* 0x000fe20003f46070 */
[----:B0-----:R-:W-:Y:S02]  /*4eb0*/  IMAD.MOV.U32 R4, RZ, RZ, RZ ;  /* 0x000000ffff047224 */ /* 0x001fe400078e00ff */
[----:B---3--:R-:W-:-:S04]  /*4ec0*/  IMAD.MOV R6, RZ, RZ, -R5 ;  /* 0x000000ffff067224 */ /* 0x008fc800078e0a05 */
[----:B------:R-:W-:-:S04]  /*4ed0*/  IMAD R3, R6, R17, RZ ;  /* 0x0000001106037224 */ /* 0x000fc800078e02ff */
[----:B------:R-:W-:-:S06]  /*4ee0*/  IMAD.HI.U32 R3, R5, R3, R4 ;  /* 0x0000000305037227 */ /* 0x000fcc00078e0004 */
[----:B-1----:R-:W-:-:S04]  /*4ef0*/  IMAD.HI.U32 R3, R3, UR4, RZ ;  /* 0x0000000403037c27 */ /* 0x002fc8000f8e00ff */
[----:B------:R-:W-:-:S04]  /*4f00*/  IMAD.MOV R6, RZ, RZ, -R3 ;  /* 0x000000ffff067224 */ /* 0x000fc800078e0a03 */
[----:B------:R-:W-:-:S05]  /*4f10*/  IMAD R6, R17, R6, UR4 ;  /* 0x0000000411067e24 */ /* 0x000fca000f8e0206 */
[----:B------:R-:W-:-:S13]  /*4f20*/  ISETP.GE.U32.AND P0, PT, R6, R17, PT ;  /* 0x000000110600720c */ /* 0x000fda0003f06070 */
[----:B------:R-:W-:-:S04]  /*4f30*/  @P0 IADD3 R6, PT, PT, R6, -R17, RZ ;  /* 0x8000001106060210 */ /* 0x000fc80007ffe0ff */
[----:B------:R-:W-:-:S13]  /*4f40*/  ISETP.GE.U32.AND P0, PT, R6, R17, PT ;  /* 0x000000110600720c */ /* 0x000fda0003f06070 */
[----:B------:R-:W-:Y:S01]  /*4f50*/  @P0 IMAD.IADD R6, R6, 0x1, -R17 ;  /* 0x0000000106060824 */ /* 0x000fe200078e0a11 */
[----:B------:R-:W-:Y:S02]  /*4f60*/  @!P1 LOP3.LUT R6, RZ, R17, RZ, 0x33, !PT ;  /* 0x00000011ff069212 */ /* 0x000fe400078e33ff */
[----:B--2---:R-:W-:Y:S02]  /*4f70*/  IADD3 R18, P1, PT, R18, UR38, RZ ;  /* 0x0000002612127c10 */ /* 0x004fe4000ff3e0ff */
[----:B------:R-:W-:-:S03]  /*4f80*/  IADD3 R24, P0, PT, R6, UR38, RZ ;  /* 0x0000002606187c10 */ /* 0x000fc6000ff1e0ff */
[----:B------:R-:W-:Y:S01]  /*4f90*/  IMAD.X R19, RZ, RZ, UR39, P1 ;  /* 0x00000027ff137e24 */ /* 0x000fe200088e06ff */
[----:B------:R-:W-:Y:S01]  /*4fa0*/  IADD3.X R25, PT, PT, RZ, UR39, RZ, P0, !PT ;  /* 0x00000027ff197c10 */ /* 0x000fe200087fe4ff */
[----:B------:R-:W-:Y:S08]  /*4fb0*/  @!P2 BRA `(.L_x_108) ;  /* 0x0000000c0084a947 */ /* 0x000ff00003800000 */
[----:B------:R-:W-:Y:S01]  /*4fc0*/  UIADD3 UR4, UP0, UPT, UR38, 0x7, URZ ;  /* 0x0000000726047890 */ /* 0x000fe2000ff1e0ff */
[C---:B------:R-:W-:Y:S01]  /*4fd0*/  LOP3.LUT R27, R17.reuse, 0xfffffff0, RZ, 0xc0, !PT ;  /* 0xfffffff0111b7812 */ /* 0x040fe200078ec0ff */
[----:B------:R-:W-:Y:S01]  /*4fe0*/  BSSY.RECONVERGENT B6, `(.L_x_108) ;  /* 0x00000de000067945 */ /* 0x000fe20003800200 */
[----:B------:R-:W-:Y:S01]  /*4ff0*/  LOP3.LUT R28, R17, 0x7ffffff0, RZ, 0xc0, !PT ;  /* 0x7ffffff0111c7812 */ /* 0x000fe200078ec0ff */
[----:B------:R-:W-:Y:S02]  /*5000*/  UIADD3.X UR5, UPT, UPT, URZ, UR39, URZ, UP0, !UPT ;  /* 0x00000027ff057290 */ /* 0x000fe400087fe4ff */
[----:B------:R-:W-:Y:S02]  /*5010*/  IMAD.MOV R27, RZ, RZ, -R27 ;  /* 0x000000ffff1b7224 */ /* 0x000fe400078e0a1b */
[----:B------:R-:W-:Y:S02]  /*5020*/  IMAD.U32 R22, RZ, RZ, UR4 ;  /* 0x00000004ff167e24 */ /* 0x000fe4000f8e00ff */
[----:B------:R-:W-:-:S07]  /*5030*/  MOV R23, UR5 ;  /* 0x0000000500177c02 */ /* 0x000fce0008000f00 */
.L_x_125:
[----:B------:R-:W2:Y:S04]  /*5040*/  LDG.E.S8 R9, desc[UR36][R18.64] ;  /* 0x0000002412097981 */ /* 0x000ea8000c1e1300 */
[----:B------:R-:W2:Y:S04]  /*5050*/  LDG.E.S8 R8, desc[UR36][R22.64+-0x7] ;  /* 0xfffff92416087981 */ /* 0x000ea8000c1e1300 */
[----:B------:R-:W3:Y:S01]  /*5060*/  LDG.E.S8 R0, desc[UR36][R24.64] ;  /* 0x0000002418007981 */ /* 0x000ee2000c1e1300 */
[----:B------:R-:W-:Y:S01]  /*5070*/  MOV R26, 0x0 ;  /* 0x00000000001a7802 */ /* 0x000fe20000000f00 */
[----:B------:R-:W0:Y:S01]  /*5080*/  LDCU.64 UR4, c[0x4][0x58] ;  /* 0x01000b00ff0477ac */ /* 0x000e220008000a00 */
[----:B------:R-:W-:Y:S01]  /*5090*/  VIADD R27, R27, 0x10 ;  /* 0x000000101b1b7836 */ /* 0x000fe20000000000 */
[----:B------:R-:W-:Y:S01]  /*50a0*/  MOV R6, R2 ;  /* 0x0000000200067202 */ /* 0x000fe20000000f00 */
[----:B------:R1:W4:Y:S01]  /*50b0*/  LDC.64 R10, c[0x4][R26] ;  /* 0x010000001a0a7b82 */ /* 0x0003220000000a00 */
[----:B------:R-:W-:-:S02]  /*50c0*/  IMAD.MOV.U32 R7, RZ, RZ, R16 ;  /* 0x000000ffff077224 */ /* 0x000fc400078e0010 */
[----:B------:R-:W-:-:S04]  /*50d0*/  ISETP.NE.AND P0, PT, R27, RZ, PT ;  /* 0x000000ff1b00720c */ /* 0x000fc80003f05270 */
[----:B------:R-:W-:Y:S01]  /*50e0*/  P2R R30, PR, RZ, 0x1 ;  /* 0x00000001ff1e7803 */ /* 0x000fe20000000000 */
[----:B0-----:R-:W-:Y:S02]  /*50f0*/  IMAD.U32 R4, RZ, RZ, UR4 ;  /* 0x00000004ff047e24 */ /* 0x001fe4000f8e00ff */
[----:B------:R-:W-:Y:S01]  /*5100*/  IMAD.U32 R5, RZ, RZ, UR5 ;  /* 0x00000005ff057e24 */ /* 0x000fe2000f8e00ff */
[----:B--2---:R1:W-:Y:S04]  /*5110*/  STL.64 [R1], R8 ;  /* 0x0000000801007387 */ /* 0x0043e80000100a00 */
[----:B---34-:R1:W-:Y:S02]  /*5120*/  STL [R1+0x8], R0 ;  /* 0x0000080001007387 */ /* 0x0183e40000100800 */
[----:B------:R-:W-:-:S07]  /*5130*/  LEPC R20, `(.L_x_109) ;  /* 0x000000001014794e */ /* 0x000fce0000000000 */
[----:B-1----:R-:W-:Y:S05]  /*5140*/  CALL.ABS.NOINC R10 ;  /* 0x000000000a007343 */ /* 0x002fea0003c00000 */
.L_x_109:
[----:B------:R-:W2:Y:S04]  /*5150*/  LDG.E.S8 R8, desc[UR36][R22.64+-0x6] ;  /* 0xfffffa2416087981 */ /* 0x000ea8000c1e1300 */
[----:B------:R-:W2:Y:S04]  /*5160*/  LDG.E.S8 R9, desc[UR36][R18.64] ;  /* 0x0000002412097981 */ /* 0x000ea8000c1e1300 */
[----:B------:R-:W3:Y:S01]  /*5170*/  LDG.E.S8 R0, desc[UR36][R24.64] ;  /* 0x0000002418007981 */ /* 0x000ee2000c1e1300 */
[----:B------:R0:W1:Y:S01]  /*5180*/  LDC.64 R10, c[0x4][R26] ;  /* 0x010000001a0a7b82 */ /* 0x0000620000000a00 */
[----:B------:R-:W4:Y:S01]  /*5190*/  LDCU.64 UR4, c[0x4][0x58] ;  /* 0x01000b00ff0477ac */ /* 0x000f220008000a00 */
[----:B------:R-:W-:-:S02]  /*51a0*/  IMAD.MOV.U32 R6, RZ, RZ, R2 ;  /* 0x000000ffff067224 */ /* 0x000fc400078e0002 */
[----:B------:R-:W-:Y:S02]  /*51b0*/  IMAD.MOV.U32 R7, RZ, RZ, R16 ;  /* 0x000000ffff077224 */ /* 0x000fe400078e0010 */
[----:B----4-:R-:W-:Y:S01]  /*51c0*/  IMAD.U32 R4, RZ, RZ, UR4 ;  /* 0x00000004ff047e24 */ /* 0x010fe2000f8e00ff */
[----:B------:R-:W-:Y:S01]  /*51d0*/  MOV R5, UR5 ;  /* 0x0000000500057c02 */ /* 0x000fe20008000f00 */
[----:B--2---:R0:W-:Y:S04]  /*51e0*/  STL.64 [R1], R8 ;  /* 0x0000000801007387 */ /* 0x0041e80000100a00 */
[----:B-1-3--:R0:W-:Y:S02]  /*51f0*/  STL [R1+0x8], R0 ;  /* 0x0000080001007387 */ /* 0x00a1e40000100800 */
[----:B------:R-:W-:-:S07]  /*5200*/  LEPC R20, `(.L_x_110) ;  /* 0x000000001014794e */ /* 0x000fce0000000000 */
[----:B0-----:R-:W-:Y:S05]  /*5210*/  CALL.ABS.NOINC R10 ;  /* 0x000000000a007343 */ /* 0x001fea0003c00000 */
.L_x_110:
[----:B------:R-:W2:Y:S04]  /*5220*/  LDG.E.S8 R8, desc[UR36][R22.64+-0x5] ;  /* 0xfffffb2416087981 */ /* 0x000ea8000c1e1300 */
[----:B------:R-:W2:Y:S04]  /*5230*/  LDG.E.S8 R9, desc[UR36][R18.64] ;  /* 0x0000002412097981 */ /* 0x000ea8000c1e1300 */
[----:B------:R-:W3:Y:S01]  /*5240*/  LDG.E.S8 R0, desc[UR36][R24.64] ;  /* 0x0000002418007981 */ /* 0x000ee2000c1e1300 */
[----:B------:R0:W1:Y:S01]  /*5250*/  LDC.64 R10, c[0x4][R26] ;  /* 0x010000001a0a7b82 */ /* 0x0000620000000a00 */
[----:B------:R-:W4:Y:S01]  /*5260*/  LDCU.64 UR4, c[0x4][0x58] ;  /* 0x01000b00ff0477ac */ /* 0x000f220008000a00 */
[----:B------:R-:W-:Y:S01]  /*5270*/  IMAD.MOV.U32 R6, RZ, RZ, R2 ;  /* 0x000000ffff067224 */ /* 0x000fe200078e0002 */
[----:B------:R-:W-:-:S02]  /*5280*/  MOV R7, R16 ;  /* 0x0000001000077202 */ /* 0x000fc40000000f00 */
[----:B----4-:R-:W-:Y:S01]  /*5290*/  MOV R4, UR4 ;  /* 0x0000000400047c02 */ /* 0x010fe20008000f00 */
[----:B------:R-:W-:Y:S01]  /*52a0*/  IMAD.U32 R5, RZ, RZ, UR5 ;  /* 0x00000005ff057e24 */ /* 0x000fe2000f8e00ff */
[----:B--2---:R0:W-:Y:S04]  /*52b0*/  STL.64 [R1], R8 ;  /* 0x0000000801007387 */ /* 0x0041e80000100a00 */
[----:B-1-3--:R0:W-:Y:S02]  /*52c0*/  STL [R1+0x8], R0 ;  /* 0x0000080001007387 */ /* 0x00a1e40000100800 */
[----:B------:R-:W-:-:S07]  /*52d0*/  LEPC R20, `(.L_x_111) ;  /* 0x000000001014794e */ /* 0x000fce0000000000 */
[----:B0-----:R-:W-:Y:S05]  /*52e0*/  CALL.ABS.NOINC R10 ;  /* 0x000000000a007343 */ /* 0x001fea0003c00000 */
.L_x_111:
[----:B------:R-:W2:Y:S04]  /*52f0*/  LDG.E.S8 R8, desc[UR36][R22.64+-0x4] ;  /* 0xfffffc2416087981 */ /* 0x000ea8000c1e1300 */
[----:B------:R-:W2:Y:S04]  /*5300*/  LDG.E.S8 R9, desc[UR36][R18.64] ;  /* 0x0000002412097981 */ /* 0x000ea8000c1e1300 */
[----:B------:R-:W3:Y:S01]  /*5310*/  LDG.E.S8 R0, desc[UR36][R24.64] ;  /* 0x0000002418007981 */ /* 0x000ee2000c1e1300 */
[----:B------:R0:W1:Y:S01]  /*5320*/  LDC.64 R10, c[0x4][R26] ;  /* 0x010000001a0a7b82 */ /* 0x0000620000000a00 */
[----:B------:R-:W4:Y:S01]  /*5330*/  LDCU.64 UR4, c[0x4][0x58] ;  /* 0x01000b00ff0477ac */ /* 0x000f220008000a00 */
[----:B------:R-:W-:Y:S01]  /*5340*/  MOV R6, R2 ;  /* 0x0000000200067202 */ /* 0x000fe20000000f00 */
[----:B------:R-:W-:-:S02]  /*5350*/  IMAD.MOV.U32 R7, RZ, RZ, R16 ;  /* 0x000000ffff077224 */ /* 0x000fc400078e0010 */
[----:B----4-:R-:W-:Y:S02]  /*5360*/  IMAD.U32 R4, RZ, RZ, UR4 ;  /* 0x00000004ff047e24 */ /* 0x010fe4000f8e00ff */
[----:B------:R-:W-:Y:S01]  /*5370*/  IMAD.U32 R5, RZ, RZ, UR5 ;  /* 0x00000005ff057e24 */ /* 0x000fe2000f8e00ff */
[----:B--2---:R0:W-:Y:S04]  /*5380*/  STL.64 [R1], R8 ;  /* 0x0000000801007387 */ /* 0x0041e80000100a00 */
[----:B-1-3--:R0:W-:Y:S02]  /*5390*/  STL [R1+0x8], R0 ;  /* 0x0000080001007387 */ /* 0x00a1e40000100800 */
[----:B------:R-:W-:-:S07]  /*53a0*/  LEPC R20, `(.L_x_112) ;  /* 0x000000001014794e */ /* 0x000fce0000000000 */
[----:B0-----:R-:W-:Y:S05]  /*53b0*/  CALL.ABS.NOINC R10 ;  /* 0x000000000a007343 */ /* 0x001fea0003c00000 */
.L_x_112:
        /* <DEDUP_REMOVED lines=13> */
.L_x_113:
        /* <DEDUP_REMOVED lines=13> */
.L_x_114:
        /* <DEDUP_REMOVED lines=13> */
.L_x_115:
        /* <DEDUP_REMOVED lines=13> */
.L_x_116:
        /* <DEDUP_REMOVED lines=13> */
.L_x_117:
        /* <DEDUP_REMOVED lines=13> */
.L_x_118:
        /* <DEDUP_REMOVED lines=13> */
.L_x_119:
        /* <DEDUP_REMOVED lines=13> */
.L_x_120:
        /* <DEDUP_REMOVED lines=13> */
.L_x_121:
        /* <DEDUP_REMOVED lines=13> */
.L_x_122:
        /* <DEDUP_REMOVED lines=13> */
.L_x_123:
        /* <DEDUP_REMOVED lines=13> */
.L_x_124:
[----:B------:R-:W-:Y:S02]  /*5d80*/  ISETP.NE.AND P6, PT, R30, RZ, PT ;  /* 0x000000ff1e00720c */ /* 0x000fe40003fc5270 */
[----:B------:R-:W-:-:S05]  /*5d90*/  IADD3 R22, P0, PT, R22, 0x10, RZ ;  /* 0x0000001016167810 */ /* 0x000fca0007f1e0ff */
[----:B------:R-:W-:-:S06]  /*5da0*/  IMAD.X R23, RZ, RZ, R23, P0 ;  /* 0x000000ffff177224 */ /* 0x000fcc00000e0617 */
[----:B------:R-:W-:Y:S05]  /*5db0*/  @P6 BRA `(.L_x_125) ;  /* 0xfffffff000a06947 */ /* 0x000fea000383ffff */
[----:B------:R-:W-:Y:S05]  /*5dc0*/  BSYNC.RECONVERGENT B6 ;  /* 0x0000000000067941 */ /* 0x000fea0003800200 */
.L_x_108:
[----:B------:R-:W-:-:S13]  /*5dd0*/  ISETP.NE.AND P0, PT, R29, RZ, PT ;  /* 0x000000ff1d00720c */ /* 0x000fda0003f05270 */
[----:B------:R-:W-:Y:S05]  /*5de0*/  @!P0 EXIT ;  /* 0x000000000000894d */ /* 0x000fea0003800000 */
[----:B------:R-:W-:Y:S02]  /*5df0*/  ISETP.GE.U32.AND P0, PT, R29, 0x8, PT ;  /* 0x000000081d00780c */ /* 0x000fe40003f06070 */
[----:B------:R-:W-:-:S11]  /*5e00*/  LOP3.LUT R27, R17, 0x7, RZ, 0xc0, !PT ;  /* 0x00000007111b7812 */ /* 0x000fd600078ec0ff */
[----:B------:R-:W-:Y:S05]  /*5e10*/  @!P0 BRA `(.L_x_126) ;  /* 0x0000000400b48947 */ /* 0x000fea0003800000 */
[----:B------:R-:W0:Y:S01]  /*5e20*/  LDCU.64 UR4, c[0x0][0x388] ;  /* 0x00007100ff0477ac */ /* 0x000e220008000a00 */
[----:B------:R-:W2:Y:S04]  /*5e30*/  LDG.E.S8 R9, desc[UR36][R18.64] ;  /* 0x0000002412097981 */ /* 0x000ea8000c1e1300 */
[----:B------:R-:W3:Y:S01]  /*5e40*/  LDG.E.S8 R0, desc[UR36][R24.64] ;  /* 0x0000002418007981 */ /* 0x000ee2000c1e1300 */
[----:B0-----:R-:W-:-:S04]  /*5e50*/  IADD3 R22, P0, PT, R28, UR4, RZ ;  /* 0x000000041c167c10 */ /* 0x001fc8000ff1e0ff */
[----:B------:R-:W-:Y:S01]  /*5e60*/  IADD3.X R23, PT, PT, RZ, UR5, RZ, P0, !PT ;  /* 0x00000005ff177c10 */ /* 0x000fe200087fe4ff */
[----:B------:R-:W0:Y:S04]  /*5e70*/  LDCU.64 UR4, c[0x4][0x58] ;  /* 0x01000b00ff0477ac */ /* 0x000e280008000a00 */
[----:B------:R-:W2:Y:S01]  /*5e80*/  LDG.E.S8 R8, desc[UR36][R22.64] ;  /* 0x0000002416087981 */ /* 0x000ea2000c1e1300 */
[----:B------:R-:W-:-:S04]  /*5e90*/  MOV R26, 0x0 ;  /* 0x00000000001a7802 */ /* 0x000fc80000000f00 */
[----:B------:R1:W4:Y:S01]  /*5ea0*/  LDC.64 R10, c[0x4][R26] ;  /* 0x010000001a0a7b82 */ /* 0x0003220000000a00 */
[----:B------:R-:W-:Y:S01]  /*5eb0*/  MOV R6, R2 ;  /* 0x0000000200067202 */ /* 0x000fe20000000f00 */
[----:B------:R-:W-:Y:S02]  /*5ec0*/  IMAD.MOV.U32 R7, RZ, RZ, R16 ;  /* 0x000000ffff077224 */ /* 0x000fe400078e0010 */
[----:B0-----:R-:W-:Y:S02]  /*5ed0*/  IMAD.U32 R4, RZ, RZ, UR4 ;  /* 0x00000004ff047e24 */ /* 0x001fe4000f8e00ff */
[----:B------:R-:W-:Y:S01]  /*5ee0*/  IMAD.U32 R5, RZ, RZ, UR5 ;  /* 0x00000005ff057e24 */ /* 0x000fe2000f8e00ff */
[----:B---3--:R1:W-:Y:S04]  /*5ef0*/  STL [R1+0x8], R0 ;  /* 0x0000080001007387 */ /* 0x0083e80000100800 */
[----:B--2-4-:R1:W-:Y:S02]  /*5f00*/  STL.64 [R1], R8 ;  /* 0x0000000801007387 */ /* 0x0143e40000100a00 */
[----:B------:R-:W-:-:S07]  /*5f10*/  LEPC R20, `(.L_x_127) ;  /* 0x000000001014794e */ /* 0x000fce0000000000 */
[----:B-1----:R-:W-:Y:S05]  /*5f20*/  CALL.ABS.NOINC R10 ;  /* 0x000000000a007343 */ /* 0x002fea0003c00000 */
.L_x_127:
        /* <DEDUP_REMOVED lines=13> */
.L_x_128:
        /* <DEDUP_REMOVED lines=13> */
.L_x_129:
        /* <DEDUP_REMOVED lines=13> */
.L_x_130:
        /* <DEDUP_REMOVED lines=13> */
.L_x_131:
        /* <DEDUP_REMOVED lines=13> */
.L_x_132:
        /* <DEDUP_REMOVED lines=13> */
.L_x_133:
        /* <DEDUP_REMOVED lines=13> */
.L_x_134:
[----:B------:R-:W-:-:S07]  /*64e0*/  IADD3 R28, PT, PT, R28, 0x8, RZ ;  /* 0x000000081c1c7810 */ /* 0x000fce0007ffe0ff */
.L_x_126:
[----:B------:R-:W-:-:S13]  /*64f0*/  ISETP.NE.AND P0, PT, R27, RZ, PT ;  /* 0x000000ff1b00720c */ /* 0x000fda0003f05270 */
[----:B------:R-:W-:Y:S05]  /*6500*/  @!P0 EXIT ;  /* 0x000000000000894d */ /* 0x000fea0003800000 */
[----:B------:R-:W-:-:S13]  /*6510*/  ISETP.GE.U32.AND P0, PT, R27, 0x4, PT ;  /* 0x000000041b00780c */ /* 0x000fda0003f06070 */
[----:B------:R-:W-:Y:S05]  /*6520*/  @!P0 BRA `(.L_x_135) ;  /* 0x0000000000e48947 */ /* 0x000fea0003800000 */
[----:B------:R-:W0:Y:S01]  /*6530*/  LDCU.64 UR4, c[0x0][0x388] ;  /* 0x00007100ff0477ac */ /* 0x000e220008000a00 */
[----:B------:R-:W2:Y:S04]  /*6540*/  LDG.E.S8 R9, desc[UR36][R18.64] ;  /* 0x0000002412097981 */ /* 0x000ea8000c1e1300 */
[----:B------:R-:W3:Y:S01]  /*6550*/  LDG.E.S8 R0, desc[UR36][R24.64] ;  /* 0x0000002418007981 */ /* 0x000ee2000c1e1300 */
[----:B0-----:R-:W-:-:S05]  /*6560*/  IADD3 R22, P0, PT, R28, UR4, RZ ;  /* 0x000000041c167c10 */ /* 0x001fca000ff1e0ff */
[----:B------:R-:W-:Y:S01]  /*6570*/  IMAD.X R23, RZ, RZ, UR5, P0 ;  /* 0x00000005ff177e24 */ /* 0x000fe200080e06ff */
[----:B------:R-:W-:Y:S01]  /*6580*/  MOV R26, 0x0 ;  /* 0x00000000001a7802 */ /* 0x000fe20000000f00 */
[----:B------:R-:W0:Y:S03]  /*6590*/  LDCU.64 UR4, c[0x4][0x58] ;  /* 0x01000b00ff0477ac */ /* 0x000e260008000a00 */
[----:B------:R-:W2:Y:S01]  /*65a0*/  LDG.E.S8 R8, desc[UR36][R22.64] ;  /* 0x0000002416087981 */ /* 0x000ea2000c1e1300 */
[----:B------:R1:W4:Y:S01]  /*65b0*/  LDC.64 R10, c[0x4][R26] ;  /* 0x010000001a0a7b82 */ /* 0x0003220000000a00 */
[----:B------:R-:W-:Y:S02]  /*65c0*/  IMAD.MOV.U32 R6, RZ, RZ, R2 ;  /* 0x000000ffff067224 */ /* 0x000fe400078e0002 */
[----:B------:R-:W-:Y:S02]  /*65d0*/  IMAD.MOV.U32 R7, RZ, RZ, R16 ;  /* 0x000000ffff077224 */ /* 0x000fe400078e0010 */
[----:B0-----:R-:W-:Y:S01]  /*65e0*/  IMAD.U32 R4, RZ, RZ, UR4 ;  /* 0x00000004ff047e24 */ /* 0x001fe2000f8e00ff */
[----:B------:R-:W-:Y:S01]  /*65f0*/  MOV R5, UR5 ;  /* 0x0000000500057c02 */ /* 0x000fe20008000f00 */
[----:B---3--:R1:W-:Y:S04]  /*6600*/  STL [R1+0x8], R0 ;  /* 0x0000080001007387 */ /* 0x0083e80000100800 */
[----:B--2-4-:R1:W-:Y:S02]  /*6610*/  STL.64 [R1], R8 ;  /* 0x0000000801007387 */ /* 0x0143e40000100a00 */
[----:B------:R-:W-:-:S07]  /*6620*/  LEPC R20, `(.L_x_136) ;  /* 0x000000001014794e */ /* 0x000fce0000000000 */
[----:B-1----:R-:W-:Y:S05]  /*6630*/  CALL.ABS.NOINC R10 ;  /* 0x000000000a007343 */ /* 0x002fea0003c00000 */
.L_x_136:
        /* <DEDUP_REMOVED lines=13> */
.L_x_137:
        /* <DEDUP_REMOVED lines=13> */
.L_x_138:
[----:B------:R-:W2:Y:S04]  /*67e0*/  LDG.E.S8 R8, desc[UR36][R22.64+0x3] ;  /* 0x0000032416087981 */ /* 0x000ea8000c1e1300 */
[----:B------:R-:W2:Y:S04]  /*67f0*/  LDG.E.S8 R9, desc[UR36][R18.64] ;  /* 0x0000002412097981 */ /* 0x000ea8000c1e1300 */
[----:B------:R-:W3:Y:S01]  /*6800*/  LDG.E.S8 R0, desc[UR36][R24.64] ;  /* 0x0000002418007981 */ /* 0x000ee2000c1e1300 */
[----:B------:R-:W0:Y:S01]  /*6810*/  LDC.64 R26, c[0x4][R26] ;  /* 0x010000001a1a7b82 */ /* 0x000e220000000a00 */
[----:B------:R-:W1:Y:S01]  /*6820*/  LDCU.64 UR4, c[0x4][0x58] ;  /* 0x01000b00ff0477ac */ /* 0x000e620008000a00 */
[----:B------:R-:W-:-:S02]  /*6830*/  IMAD.MOV.U32 R6, RZ, RZ, R2 ;  /* 0x000000ffff067224 */ /* 0x000fc400078e0002 */
[----:B------:R-:W-:Y:S02]  /*6840*/  IMAD.MOV.U32 R7, RZ, RZ, R16 ;  /* 0x000000ffff077224 */ /* 0x000fe400078e0010 */
[----:B-1----:R-:W-:Y:S01]  /*6850*/  IMAD.U32 R4, RZ, RZ, UR4 ;  /* 0x00000004ff047e24 */ /* 0x002fe2000f8e00ff */
[----:B------:R-:W-:Y:S01]  /*6860*/  MOV R5, UR5 ;  /* 0x0000000500057c02 */ /* 0x000fe20008000f00 */
[----:B--2---:R1:W-:Y:S04]  /*6870*/  STL.64 [R1], R8 ;  /* 0x0000000801007387 */ /* 0x0043e80000100a00 */
[----:B0--3--:R1:W-:Y:S02]  /*6880*/  STL [R1+0x8], R0 ;  /* 0x0000080001007387 */ /* 0x0093e40000100800 */
[----:B------:R-:W-:-:S07]  /*6890*/  LEPC R20, `(.L_x_139) ;  /* 0x000000001014794e */ /* 0x000fce0000000000 */
[----:B-1----:R-:W-:Y:S05]  /*68a0*/  CALL.ABS.NOINC R26 ;  /* 0x000000001a007343 */ /* 0x002fea0003c00000 */
.L_x_139:
[----:B------:R-:W-:-:S07]  /*68b0*/  IADD3 R28, PT, PT, R28, 0x4, RZ ;  /* 0x000000041c1c7810 */ /* 0x000fce0007ffe0ff */
.L_x_135:
[----:B------:R-:W-:-:S13]  /*68c0*/  LOP3.LUT P0, R17, R17, 0x3, RZ, 0xc0, !PT ;  /* 0x0000000311117812 */ /* 0x000fda000780c0ff */
[----:B------:R-:W-:Y:S05]  /*68d0*/  @!P0 EXIT ;  /* 0x000000000000894d */ /* 0x000fea0003800000 */
[----:B------:R-:W0:Y:S01]  /*68e0*/  LDCU.64 UR4, c[0x0][0x388] ;  /* 0x00007100ff0477ac */ /* 0x000e220008000a00 */
[----:B------:R-:W-:Y:S01]  /*68f0*/  IMAD.MOV R17, RZ, RZ, -R17 ;  /* 0x000000ffff117224 */ /* 0x000fe200078e0a11 */
[----:B0-----:R-:W-:-:S05]  /*6900*/  IADD3 R28, P0, PT, R28, UR4, RZ ;  /* 0x000000041c1c7c10 */ /* 0x001fca000ff1e0ff */
[----:B------:R-:W-:-:S08]  /*6910*/  IMAD.X R29, RZ, RZ, UR5, P0 ;  /* 0x00000005ff1d7e24 */ /* 0x000fd000080e06ff */
.L_x_141:
[----:B------:R-:W-:Y:S01]  /*6920*/  MOV R10, R28 ;  /* 0x0000001c000a7202 */ /* 0x000fe20000000f00 */
[----:B------:R-:W-:Y:S01]  /*6930*/  IMAD.MOV.U32 R11, RZ, RZ, R29 ;  /* 0x000000ffff0b7224 */ /* 0x000fe200078e001d */
[----:B------:R-:W2:Y:S04]  /*6940*/  LDG.E.S8 R9, desc[UR36][R18.64] ;  /* 0x0000002412097981 */ /* 0x000ea8000c1e1300 */
[----:B------:R-:W3:Y:S01]  /*6950*/  LDG.E.S8 R0, desc[UR36][R24.64] ;  /* 0x0000002418007981 */ /* 0x000ee2000c1e1300 */
[----:B------:R-:W-:Y:S01]  /*6960*/  MOV R3, 0x0 ;  /* 0x0000000000037802 */ /* 0x000fe20000000f00 */
[----:B------:R-:W0:Y:S02]  /*6970*/  LDCU.64 UR4, c[0x4][0x58] ;  /* 0x01000b00ff0477ac */ /* 0x000e240008000a00 */
[----:B------:R-:W2:Y:S01]  /*6980*/  LDG.E.S8 R8, desc[UR36][R10.64] ;  /* 0x000000240a087981 */ /* 0x000ea2000c1e1300 */
[----:B------:R1:W4:Y:S01]  /*6990*/  LDC.64 R12, c[0x4][R3] ;  /* 0x01000000030c7b82 */ /* 0x0003220000000a00 */
[----:B------:R-:W-:-:S02]  /*69a0*/  IMAD.MOV.U32 R6, RZ, RZ, R2 ;  /* 0x000000ffff067224 */ /* 0x000fc400078e0002 */
[----:B------:R-:W-:Y:S02]  /*69b0*/  IMAD.MOV.U32 R7, RZ, RZ, R16 ;  /* 0x000000ffff077224 */ /* 0x000fe400078e0010 */
[----:B0-----:R-:W-:Y:S01]  /*69c0*/  IMAD.U32 R4, RZ, RZ, UR4 ;  /* 0x00000004ff047e24 */ /* 0x001fe2000f8e00ff */
[----:B------:R-:W-:Y:S01]  /*69d0*/  MOV R5, UR5 ;  /* 0x0000000500057c02 */ /* 0x000fe20008000f00 */
[----:B---3--:R1:W-:Y:S04]  /*69e0*/  STL [R1+0x8], R0 ;  /* 0x0000080001007387 */ /* 0x0083e80000100800 */
[----:B--2-4-:R1:W-:Y:S02]  /*69f0*/  STL.64 [R1], R8 ;  /* 0x0000000801007387 */ /* 0x0143e40000100a00 */
[----:B------:R-:W-:-:S07]  /*6a00*/  LEPC R20, `(.L_x_140) ;  /* 0x000000001014794e */ /* 0x000fce0000000000 */
[----:B-1----:R-:W-:Y:S05]  /*6a10*/  CALL.ABS.NOINC R12 ;  /* 0x000000000c007343 */ /* 0x002fea0003c00000 */
.L_x_140:
[----:B------:R-:W-:Y:S02]  /*6a20*/  IADD3 R17, PT, PT, R17, 0x1, RZ ;  /* 0x0000000111117810 */ /* 0x000fe40007ffe0ff */
[----:B------:R-:W-:Y:S02]  /*6a30*/  IADD3 R0, P1, PT, R28, 0x1, RZ ;  /* 0x000000011c007810 */ /* 0x000fe40007f3e0ff */
[----:B------:R-:W-:-:S03]  /*6a40*/  ISETP.NE.AND P0, PT, R17, RZ, PT ;  /* 0x000000ff1100720c */ /* 0x000fc60003f05270 */
[----:B------:R-:W-:-:S10]  /*6a50*/  IMAD.X R3, RZ, RZ, R29, P1 ;  /* 0x000000ffff037224 */ /* 0x000fd400008e061d */
[----:B------:R-:W-:Y:S05]  /*6a60*/  @!P0 EXIT ;  /* 0x000000000000894d */ /* 0x000fea0003800000 */
[----:B------:R-:W-:Y:S01]  /*6a70*/  IMAD.MOV.U32 R28, RZ, RZ, R0 ;  /* 0x000000ffff1c7224 */ /* 0x000fe200078e0000 */
[----:B------:R-:W-:Y:S01]  /*6a80*/  MOV R29, R3 ;  /* 0x00000003001d7202 */ /* 0x000fe20000000f00 */
[----:B------:R-:W-:Y:S06]  /*6a90*/  BRA `(.L_x_141) ;  /* 0xfffffffc00a07947 */ /* 0x000fec000383ffff */
.L_x_2:
        /* <DEDUP_REMOVED lines=8> */
[CC--:B------:R-:W-:Y:S01]  /*6b20*/  IMAD R0, R17.reuse, R17.reuse, RZ ;  /* 0x0000001111007224 */ /* 0x0c0fe200078e02ff */
[----:B------:R-:W0:Y:S01]  /*6b30*/  I2F.U32.RP R12, R17 ;  /* 0x00000011000c7306 */ /* 0x000e220000209000 */
[----:B------:R-:W1:Y:S01]  /*6b40*/  S2UR UR4, SR_CTAID.X ;  /* 0x00000000000479c3 */ /* 0x000e620000002500 */
[----:B------:R-:W2:Y:S01]  /*6b50*/  S2R R30, SR_TID.X ;  /* 0x00000000001e7919 */ /* 0x000ea20000002100 */
[C---:B------:R-:W-:Y:S01]  /*6b60*/  IMAD R10, R0.reuse, R17, RZ ;  /* 0x00000011000a7224 */ /* 0x040fe200078e02ff */
[----:B------:R-:W-:Y:S01]  /*6b70*/  ISETP.NE.U32.AND P1, PT, R0, RZ, PT ;  /* 0x000000ff0000720c */ /* 0x000fe20003f25070 */
[----:B------:R-:W-:Y:S01]  /*6b80*/  IMAD.MOV R13, RZ, RZ, -R0 ;  /* 0x000000ffff0d7224 */ /* 0x000fe200078e0a00 */
[----:B------:R-:W-:Y:S01]  /*6b90*/  LOP3.LUT R25, R17, 0x7, RZ, 0xc0, !PT ;  /* 0x0000000711197812 */ /* 0x000fe200078ec0ff */
[----:B------:R-:W-:Y:S01]  /*6ba0*/  IMAD.MOV.U32 R26, RZ, RZ, RZ ;  /* 0x000000ffff1a7224 */ /* 0x000fe200078e00ff */
[----:B------:R-:W3:Y:S01]  /*6bb0*/  I2F.U32.RP R3, R0 ;  /* 0x0000000000037306 */ /* 0x000ee20000209000 */
[----:B------:R-:W-:-:S07]  /*6bc0*/  IADD3 R15, PT, PT, RZ, -R10, RZ ;  /* 0x8000000aff0f7210 */ /* 0x000fce0007ffe0ff */
[----:B------:R-:W4:Y:S08]  /*6bd0*/  I2F.U32.RP R11, R10 ;  /* 0x0000000a000b7306 */ /* 0x000f300000209000 */
[----:B0-----:R-:W0:Y:S08]  /*6be0*/  MUFU.RCP R12, R12 ;  /* 0x0000000c000c7308 */ /* 0x001e300000001000 */
[----:B---3--:R-:W3:Y:S08]  /*6bf0*/  MUFU.RCP R3, R3 ;  /* 0x0000000300037308 */ /* 0x008ef00000001000 */
[----:B----4-:R-:W4:Y:S01]  /*6c00*/  MUFU.RCP R11, R11 ;  /* 0x0000000b000b7308 */ /* 0x010f220000001000 */
[----:B0-----:R-:W-:-:S07]  /*6c10*/  VIADD R4, R12, 0xffffffe ;  /* 0x0ffffffe0c047836 */ /* 0x001fce0000000000 */
[----:B------:R0:W5:Y:S01]  /*6c20*/  F2I.FTZ.U32.TRUNC.NTZ R5, R4 ;  /* 0x0000000400057305 */ /* 0x000162000021f000 */
[----:B---3--:R-:W-:-:S07]  /*6c30*/  VIADD R6, R3, 0xffffffe ;  /* 0x0ffffffe03067836 */ /* 0x008fce0000000000 */
[----:B------:R3:W1:Y:S01]  /*6c40*/  F2I.FTZ.U32.TRUNC.NTZ R7, R6 ;  /* 0x0000000600077305 */ /* 0x000662000021f000 */
[----:B----4-:R-:W-:Y:S01]  /*6c50*/  IADD3 R8, PT, PT, R11, 0xffffffe, RZ ;  /* 0x0ffffffe0b087810 */ /* 0x010fe20007ffe0ff */
[----:B0-----:R-:W-:Y:S02]  /*6c60*/  IMAD.MOV.U32 R4, RZ, RZ, RZ ;  /* 0x000000ffff047224 */ /* 0x001fe400078e00ff */
[----:B-----5:R-:W-:-:S04]  /*6c70*/  IMAD.MOV R12, RZ, RZ, -R5 ;  /* 0x000000ffff0c7224 */ /* 0x020fc800078e0a05 */
[----:B------:R0:W4:Y:S01]  /*6c80*/  F2I.FTZ.U32.TRUNC.NTZ R9, R8 ;  /* 0x0000000800097305 */ /* 0x000122000021f000 */
[----:B---3--:R-:W-:Y:S02]  /*6c90*/  IMAD.MOV.U32 R6, RZ, RZ, RZ ;  /* 0x000000ffff067224 */ /* 0x008fe400078e00ff */
[----:B------:R-:W-:Y:S02]  /*6ca0*/  IMAD R11, R12, R17, RZ ;  /* 0x000000110c0b7224 */ /* 0x000fe400078e02ff */
[----:B-1----:R-:W-:Y:S02]  /*6cb0*/  IMAD R3, R13, R7, RZ ;  /* 0x000000070d037224 */ /* 0x002fe400078e02ff */
[----:B0-----:R-:W-:Y:S02]  /*6cc0*/  HFMA2 R8, -RZ, RZ, 0, 0 ;  /* 0x00000000ff087431 */ /* 0x001fe400000001ff */
[----:B------:R-:W-:-:S04]  /*6cd0*/  IMAD.HI.U32 R11, R5, R11, R4 ;  /* 0x0000000b050b7227 */ /* 0x000fc800078e0004 */
[----:B------:R-:W-:-:S04]  /*6ce0*/  IMAD.HI.U32 R6, R7, R3, R6 ;  /* 0x0000000307067227 */ /* 0x000fc800078e0006 */
[----:B----4-:R-:W-:Y:S02]  /*6cf0*/  IMAD R3, R15, R9, RZ ;  /* 0x000000090f037224 */ /* 0x010fe400078e02ff */
[----:B------:R-:W-:-:S04]  /*6d00*/  IMAD.HI.U32 R4, R11, UR4, RZ ;  /* 0x000000040b047c27 */ /* 0x000fc8000f8e00ff */
[----:B------:R-:W-:-:S04]  /*6d10*/  IMAD.HI.U32 R8, R9, R3, R8 ;  /* 0x0000000309087227 */ /* 0x000fc800078e0008 */
[----:B------:R-:W-:-:S04]  /*6d20*/  IMAD.HI.U32 R6, R6, UR4, RZ ;  /* 0x0000000406067c27 */ /* 0x000fc8000f8e00ff */
[----:B------:R-:W-:-:S04]  /*6d30*/  IMAD.HI.U32 R8, R8, UR4, RZ ;  /* 0x0000000408087c27 */ /* 0x000fc8000f8e00ff */
[----:B------:R-:W-:Y:S01]  /*6d40*/  IMAD.MOV R12, RZ, RZ, -R4 ;  /* 0x000000ffff0c7224 */ /* 0x000fe200078e0a04 */
[----:B------:R-:W-:Y:S01]  /*6d50*/  IADD3 R5, PT, PT, -R8, RZ, RZ ;  /* 0x000000ff08057210 */ /* 0x000fe20007ffe1ff */
[----:B------:R-:W-:Y:S02]  /*6d60*/  IMAD.MOV R3, RZ, RZ, -R6 ;  /* 0x000000ffff037224 */ /* 0x000fe400078e0a06 */
[----:B------:R-:W-:Y:S02]  /*6d70*/  IMAD R12, R17, R12, UR4 ;  /* 0x00000004110c7e24 */ /* 0x000fe4000f8e020c */
[----:B------:R-:W-:Y:S02]  /*6d80*/  IMAD R3, R0, R3, UR4 ;  /* 0x0000000400037e24 */ /* 0x000fe4000f8e0203 */
[----:B------:R-:W-:Y:S01]  /*6d90*/  IMAD R5, R10, R5, UR4 ;  /* 0x000000040a057e24 */ /* 0x000fe2000f8e0205 */
[----:B------:R-:W-:Y:S02]  /*6da0*/  ISETP.GE.U32.AND P6, PT, R12, R17, PT ;  /* 0x000000110c00720c */ /* 0x000fe40003fc6070 */
[----:B------:R-:W-:-:S02]  /*6db0*/  ISETP.GE.U32.AND P0, PT, R3, R0, PT ;  /* 0x000000000300720c */ /* 0x000fc40003f06070 */
[----:B------:R-:W-:-:S09]  /*6dc0*/  ISETP.GE.U32.AND P5, PT, R5, R10, PT ;  /* 0x0000000a0500720c */ /* 0x000fd20003fa6070 */
[----:B------:R-:W-:Y:S02]  /*6dd0*/  @P6 IMAD.IADD R12, R12, 0x1, -R17 ;  /* 0x000000010c0c6824 */ /* 0x000fe400078e0a11 */
[----:B------:R-:W-:Y:S02]  /*6de0*/  @P0 IMAD.IADD R3, R3, 0x1, -R0 ;  /* 0x0000000103030824 */ /* 0x000fe400078e0a00 */
[----:B------:R-:W-:Y:S01]  /*6df0*/  @P5 IADD3 R5, PT, PT, -R10, R5, RZ ;  /* 0x000000050a055210 */ /* 0x000fe20007ffe1ff */
[----:B------:R-:W-:Y:S01]  /*6e00*/  @P0 VIADD R6, R6, 0x1 ;  /* 0x0000000106060836 */ /* 0x000fe20000000000 */
[----:B------:R-:W-:Y:S01]  /*6e10*/  ISETP.GE.U32.AND P3, PT, R12, R17, PT ;  /* 0x000000110c00720c */ /* 0x000fe20003f66070 */
[----:B------:R-:W-:Y:S01]  /*6e20*/  @P6 VIADD R4, R4, 0x1 ;  /* 0x0000000104046836 */ /* 0x000fe20000000000 */
[----:B------:R-:W-:Y:S02]  /*6e30*/  ISETP.GE.U32.AND P4, PT, R3, R0, PT ;  /* 0x000000000300720c */ /* 0x000fe40003f86070 */
[----:B------:R-:W-:-:S02]  /*6e40*/  ISETP.GE.U32.AND P2, PT, R5, R10, PT ;  /* 0x0000000a0500720c */ /* 0x000fc40003f46070 */
[----:B------:R-:W-:Y:S02]  /*6e50*/  ISETP.NE.U32.AND P0, PT, R10, RZ, PT ;  /* 0x000000ff0a00720c */ /* 0x000fe40003f05070 */
[----:B------:R-:W-:Y:S02]  /*6e60*/  @P5 IADD3 R8, PT, PT, R8, 0x1, RZ ;  /* 0x0000000108085810 */ /* 0x000fe40007ffe0ff */
[----:B------:R-:W-:Y:S02]  /*6e70*/  ISETP.NE.U32.AND P6, PT, R17, RZ, PT ;  /* 0x000000ff1100720c */ /* 0x000fe40003fc5070 */
[----:B------:R-:W-:Y:S01]  /*6e80*/  LOP3.LUT R5, RZ, R17, RZ, 0x33, !PT ;  /* 0x00000011ff057212 */ /* 0x000fe200078e33ff */
[----:B------:R-:W-:Y:S02]  /*6e90*/  @P3 VIADD R4, R4, 0x1 ;  /* 0x0000000104043836 */ /* 0x000fe40000000000 */
[----:B------:R-:W-:Y:S01]  /*6ea0*/  @P4 VIADD R6, R6, 0x1 ;  /* 0x0000000106064836 */ /* 0x000fe20000000000 */
[----:B------:R-:W-:-:S02]  /*6eb0*/  @!P1 LOP3.LUT R6, RZ, R0, RZ, 0x33, !PT ;  /* 0x00000000ff069212 */ /* 0x000fc400078e33ff */
[----:B------:R-:W-:Y:S02]  /*6ec0*/  @P2 IADD3 R8, PT, PT, R8, 0x1, RZ ;  /* 0x0000000108082810 */ /* 0x000fe40007ffe0ff */
[----:B------:R-:W-:Y:S01]  /*6ed0*/  @!P0 LOP3.LUT R8, RZ, R10, RZ, 0x33, !PT ;  /* 0x0000000aff088212 */ /* 0x000fe200078e33ff */
[----:B------:R-:W-:Y:S01]  /*6ee0*/  IMAD.HI.U32 R0, R11, R6, RZ ;  /* 0x000000060b007227 */ /* 0x000fe200078e00ff */
[----:B------:R-:W-:-:S03]  /*6ef0*/  SEL R4, R5, R4, !P6 ;  /* 0x0000000405047207 */ /* 0x000fc60007000000 */
[----:B------:R-:W-:-:S04]  /*6f00*/  IMAD.HI.U32 R3, R11, R8, RZ ;  /* 0x000000080b037227 */ /* 0x000fc800078e00ff */
[----:B------:R-:W-:Y:S01]  /*6f10*/  IMAD.HI.U32 R7, R11, R4, RZ ;  /* 0x000000040b077227 */ /* 0x000fe200078e00ff */
[----:B------:R-:W-:-:S03]  /*6f20*/  IADD3 R3, PT, PT, -R3, RZ, RZ ;  /* 0x000000ff03037210 */ /* 0x000fc60007ffe1ff */
[----:B------:R-:W-:Y:S02]  /*6f30*/  IMAD.MOV R0, RZ, RZ, -R0 ;  /* 0x000000ffff007224 */ /* 0x000fe400078e0a00 */
[----:B------:R-:W-:Y:S02]  /*6f40*/  IMAD.MOV R7, RZ, RZ, -R7 ;  /* 0x000000ffff077224 */ /* 0x000fe400078e0a07 */
[C---:B------:R-:W-:Y:S02]  /*6f50*/  IMAD R6, R17.reuse, R0, R6 ;  /* 0x0000000011067224 */ /* 0x040fe400078e0206 */
[C---:B------:R-:W-:Y:S02]  /*6f60*/  IMAD R0, R17.reuse, R7, R4 ;  /* 0x0000000711007224 */ /* 0x040fe400078e0204 */
[----:B------:R-:W-:Y:S01]  /*6f70*/  IMAD R8, R17, R3, R8 ;  /* 0x0000000311087224 */ /* 0x000fe200078e0208 */
[-C--:B------:R-:W-:Y:S01]  /*6f80*/  ISETP.GE.U32.AND P0, PT, R6, R17.reuse, PT ;  /* 0x000000110600720c */ /* 0x080fe20003f06070 */
[----:B------:R-:W-:Y:S01]  /*6f90*/  IMAD.MOV R4, RZ, RZ, -R4 ;  /* 0x000000ffff047224 */ /* 0x000fe200078e0a04 */
[----:B------:R-:W-:-:S02]  /*6fa0*/  ISETP.GE.U32.AND P2, PT, R0, R17, PT ;  /* 0x000000110000720c */ /* 0x000fc40003f46070 */
[----:B------:R-:W-:Y:S01]  /*6fb0*/  ISETP.GE.U32.AND P1, PT, R8, R17, PT ;  /* 0x000000110800720c */ /* 0x000fe20003f26070 */
[----:B------:R-:W-:-:S05]  /*6fc0*/  IMAD R4, R17, R4, UR4 ;  /* 0x0000000411047e24 */ /* 0x000fca000f8e0204 */
[----:B------:R-:W-:-:S03]  /*6fd0*/  IADD3 R28, P3, PT, R4, UR38, RZ ;  /* 0x00000026041c7c10 */ /* 0x000fc6000ff7e0ff */
[--C-:B------:R-:W-:Y:S02]  /*6fe0*/  @P0 IMAD.IADD R6, R6, 0x1, -R17.reuse ;  /* 0x0000000106060824 */ /* 0x100fe400078e0a11 */
[----:B------:R-:W-:Y:S02]  /*6ff0*/  @P2 IMAD.IADD R0, R0, 0x1, -R17 ;  /* 0x0000000100002824 */ /* 0x000fe400078e0a11 */
[-C--:B------:R-:W-:Y:S01]  /*7000*/  @P1 IADD3 R8, PT, PT, R8, -R17.reuse, RZ ;  /* 0x8000001108081210 */ /* 0x080fe20007ffe0ff */
[----:B------:R-:W-:Y:S01]  /*7010*/  IMAD.X R29, RZ, RZ, UR39, P3 ;  /* 0x00000027ff1d7e24 */ /* 0x000fe200098e06ff */
[-C--:B------:R-:W-:Y:S02]  /*7020*/  ISETP.GE.U32.AND P0, PT, R6, R17.reuse, PT ;  /* 0x000000110600720c */ /* 0x080fe40003f06070 */
[-C--:B------:R-:W-:Y:S02]  /*7030*/  ISETP.GE.U32.AND P2, PT, R0, R17.reuse, PT ;  /* 0x000000110000720c */ /* 0x080fe40003f46070 */
[----:B------:R-:W-:-:S09]  /*7040*/  ISETP.GE.U32.AND P1, PT, R8, R17, PT ;  /* 0x000000110800720c */ /* 0x000fd20003f26070 */
[--C-:B------:R-:W-:Y:S01]  /*7050*/  @P0 IMAD.IADD R6, R6, 0x1, -R17.reuse ;  /* 0x0000000106060824 */ /* 0x100fe200078e0a11 */
[----:B------:R-:W-:Y:S01]  /*7060*/  ISETP.GE.U32.AND P0, PT, R17, 0x8, PT ;  /* 0x000000081100780c */ /* 0x000fe20003f06070 */
[----:B------:R-:W-:Y:S02]  /*7070*/  @P2 IMAD.IADD R0, R0, 0x1, -R17 ;  /* 0x0000000100002824 */ /* 0x000fe400078e0a11 */
[----:B------:R-:W-:Y:S02]  /*7080*/  @P1 IADD3 R8, PT, PT, R8, -R17, RZ ;  /* 0x8000001108081210 */ /* 0x000fe40007ffe0ff */
[----:B--2---:R-:W-:Y:S02]  /*7090*/  IADD3 R30, P1, PT, R30, UR38, RZ ;  /* 0x000000261e1e7c10 */ /* 0x004fe4000ff3e0ff */
[C---:B------:R-:W-:Y:S02]  /*70a0*/  SEL R6, R5.reuse, R6, !P6 ;  /* 0x0000000605067207 */ /* 0x040fe40007000000 */
[----:B------:R-:W-:-:S02]  /*70b0*/  SEL R8, R5, R8, !P6 ;  /* 0x0000000805087207 */ /* 0x000fc40007000000 */
[----:B------:R-:W-:Y:S02]  /*70c0*/  SEL R0, R5, R0, !P6 ;  /* 0x0000000005007207 */ /* 0x000fe40007000000 */
[----:B------:R-:W-:Y:S02]  /*70d0*/  IADD3.X R31, PT, PT, RZ, UR39, RZ, P1, !PT ;  /* 0x00000027ff1f7c10 */ /* 0x000fe40008ffe4ff */
[----:B------:R-:W-:Y:S02]  /*70e0*/  IADD3 R34, P1, PT, R6, UR38, RZ ;  /* 0x0000002606227c10 */ /* 0x000fe4000ff3e0ff */
[----:B------:R-:W-:Y:S02]  /*70f0*/  IADD3 R32, P2, PT, R8, UR38, RZ ;  /* 0x0000002608207c10 */ /* 0x000fe4000ff5e0ff */
[----:B------:R-:W-:Y:S01]  /*7100*/  IADD3 R18, P4, PT, R0, UR38, RZ ;  /* 0x0000002600127c10 */ /* 0x000fe2000ff9e0ff */
[----:B------:R-:W-:Y:S02]  /*7110*/  IMAD.X R35, RZ, RZ, UR39, P1 ;  /* 0x00000027ff237e24 */ /* 0x000fe400088e06ff */
        /* <DEDUP_REMOVED lines=11> */
.L_x_153:
[----:B------:R-:W2:Y:S04]  /*71d0*/  LDG.E.S8 R12, desc[UR36][R34.64] ;  /* 0x00000024220c7981 */ /* 0x000ea8000c1e1300 */
[----:B------:R-:W3:Y:S04]  /*71e0*/  LDG.E.S8 R9, desc[UR36][R30.64] ;  /* 0x000000241e097981 */ /* 0x000ee8000c1e1300 */
[----:B------:R-:W3:Y:S04]  /*71f0*/  LDG.E.S8 R10, desc[UR36][R28.64] ;  /* 0x000000241c0a7981 */ /* 0x000ee8000c1e1300 */
[----:B------:R-:W3:Y:S04]  /*7200*/  LDG.E.S8 R11, desc[UR36][R18.64] ;  /* 0x00000024120b7981 */ /* 0x000ee8000c1e1300 */
[----:B------:R-:W3:Y:S04]  /*7210*/  LDG.E.S8 R8, desc[UR36][R36.64+-0x3] ;  /* 0xfffffd2424087981 */ /* 0x000ee8000c1e1300 */
[----:B------:R-:W2:Y:S01]  /*7220*/  LDG.E.S8 R13, desc[UR36][R32.64] ;  /* 0x00000024200d7981 */ /* 0x000ea2000c1e1300 */
[----:B------:R-:W-:Y:S01]  /*7230*/  MOV R22, 0x0 ;  /* 0x0000000000167802 */ /* 0x000fe20000000f00 */
[----:B------:R-:W0:Y:S01]  /*7240*/  LDCU.64 UR4, c[0x4][0x70] ;  /* 0x01000e00ff0477ac */ /* 0x000e220008000a00 */
[----:B------:R-:W-:Y:S01]  /*7250*/  VIADD R23, R23, 0x8 ;  /* 0x0000000817177836 */ /* 0x000fe20000000000 */
[----:B------:R-:W-:Y:S01]  /*7260*/  MOV R7, R16 ;  /* 0x0000001000077202 */ /* 0x000fe20000000f00 */
[----:B------:R1:W4:Y:S01]  /*7270*/  LDC.64 R14, c[0x4][R22] ;  /* 0x01000000160e7b82 */ /* 0x0003220000000a00 */
[----:B------:R-:W-:-:S02]  /*7280*/  IMAD.MOV.U32 R6, RZ, RZ, R2 ;  /* 0x000000ffff067224 */ /* 0x000fc400078e0002 */
[----:B------:R-:W-:-:S04]  /*7290*/  ISETP.NE.AND P0, PT, R23, RZ, PT ;  /* 0x000000ff1700720c */ /* 0x000fc80003f05270 */
[----:B------:R-:W-:Y:S02]  /*72a0*/  P2R R24, PR, RZ, 0x1 ;  /* 0x00000001ff187803 */ /* 0x000fe40000000000 */
[----:B0-----:R-:W-:Y:S01]  /*72b0*/  MOV R4, UR4 ;  /* 0x0000000400047c02 */ /* 0x001fe20008000f00 */
[----:B------:R-:W-:Y:S01]  /*72c0*/  IMAD.U32 R5, RZ, RZ, UR5 ;  /* 0x00000005ff057e24 */ /* 0x000fe2000f8e00ff */
[----:B---3--:R1:W-:Y:S04]  /*72d0*/  STL.128 [R1], R8 ;  /* 0x0000000801007387 */ /* 0x0083e80000100c00 */
[----:B--2-4-:R1:W-:Y:S02]  /*72e0*/  STL.64 [R1+0x10], R12 ;  /* 0x0000100c01007387 */ /* 0x0143e40000100a00 */
[----:B------:R-:W-:-:S07]  /*72f0*/  LEPC R20, `(.L_x_145) ;  /* 0x000000001014794e */ /* 0x000fce0000000000 */
[----:B-1----:R-:W-:Y:S05]  /*7300*/  CALL.ABS.NOINC R14 ;  /* 0x000000000e007343 */ /* 0x002fea0003c00000 */
.L_x_145:
[----:B------:R-:W2:Y:S04]  /*7310*/  LDG.E.S8 R12, desc[UR36][R34.64] ;  /* 0x00000024220c7981 */ /* 0x000ea8000c1e1300 */
[----:B------:R-:W3:Y:S04]  /*7320*/  LDG.E.S8 R8, desc[UR36][R36.64+-0x2] ;  /* 0xfffffe2424087981 */ /* 0x000ee8000c1e1300 */
[----:B------:R-:W3:Y:S04]  /*7330*/  LDG.E.S8 R9, desc[UR36][R30.64] ;  /* 0x000000241e097981 */ /* 0x000ee8000c1e1300 */
[----:B------:R-:W3:Y:S04]  /*7340*/  LDG.E.S8 R10, desc[UR36][R28.64] ;  /* 0x000000241c0a7981 */ /* 0x000ee8000c1e1300 */
[----:B------:R-:W3:Y:S04]  /*7350*/  LDG.E.S8 R11, desc[UR36][R18.64] ;  /* 0x00000024120b7981 */ /* 0x000ee8000c1e1300 */
[----:B------:R-:W2:Y:S01]  /*7360*/  LDG.E.S8 R13, desc[UR36][R32.64] ;  /* 0x00000024200d7981 */ /* 0x000ea2000c1e1300 */
[----:B------:R0:W1:Y:S01]  /*7370*/  LDC.64 R14, c[0x4][R22] ;  /* 0x01000000160e7b82 */ /* 0x0000620000000a00 */
[----:B------:R-:W4:Y:S01]  /*7380*/  LDCU.64 UR4, c[0x4][0x70] ;  /* 0x01000e00ff0477ac */ /* 0x000f220008000a00 */
[----:B------:R-:W-:Y:S01]  /*7390*/  MOV R6, R2 ;  /* 0x0000000200067202 */ /* 0x000fe20000000f00 */
[----:B------:R-:W-:-:S02]  /*73a0*/  IMAD.MOV.U32 R7, RZ, RZ, R16 ;  /* 0x000000ffff077224 */ /* 0x000fc400078e0010 */
[----:B----4-:R-:W-:Y:S02]  /*73b0*/  IMAD.U32 R4, RZ, RZ, UR4 ;  /* 0x00000004ff047e24 */ /* 0x010fe4000f8e00ff */
[----:B------:R-:W-:Y:S01]  /*73c0*/  IMAD.U32 R5, RZ, RZ, UR5 ;  /* 0x00000005ff057e24 */ /* 0x000fe2000f8e00ff */
[----:B---3--:R0:W-:Y:S04]  /*73d0*/  STL.128 [R1], R8 ;  /* 0x0000000801007387 */ /* 0x0081e80000100c00 */
[----:B-12---:R0:W-:Y:S02]  /*73e0*/  STL.64 [R1+0x10], R12 ;  /* 0x0000100c01007387 */ /* 0x0061e40000100a00 */
[----:B------:R-:W-:-:S07]  /*73f0*/  LEPC R20, `(.L_x_146) ;  /* 0x000000001014794e */ /* 0x000fce0000000000 */
[----:B0-----:R-:W-:Y:S05]  /*7400*/  CALL.ABS.NOINC R14 ;  /* 0x000000000e007343 */ /* 0x001fea0003c00000 */
.L_x_146:
        /* <DEDUP_REMOVED lines=8> */
[----:B------:R-:W-:-:S02]  /*7490*/  IMAD.MOV.U32 R6, RZ, RZ, R2 ;  /* 0x000000ffff067224 */ /* 0x000fc400078e0002 */
[----:B------:R-:W-:Y:S02]  /*74a0*/  IMAD.MOV.U32 R7, RZ, RZ, R16 ;  /* 0x000000ffff077224 */ /* 0x000fe400078e0010 */
[----:B----4-:R-:W-:Y:S01]  /*74b0*/  IMAD.U32 R4, RZ, RZ, UR4 ;  /* 0x00000004ff047e24 */ /* 0x010fe2000f8e00ff */
[----:B------:R-:W-:Y:S01]  /*74c0*/  MOV R5, UR5 ;  /* 0x0000000500057c02 */ /* 0x000fe20008000f00 */
[----:B---3--:R0:W-:Y:S04]  /*74d0*/  STL.128 [R1], R8 ;  /* 0x0000000801007387 */ /* 0x0081e80000100c00 */
[----:B-12---:R0:W-:Y:S02]  /*74e0*/  STL.64 [R1+0x10], R12 ;  /* 0x0000100c01007387 */ /* 0x0061e40000100a00 */
[----:B------:R-:W-:-:S07]  /*74f0*/  LEPC R20, `(.L_x_147) ;  /* 0x000000001014794e */ /* 0x000fce0000000000 */
[----:B0-----:R-:W-:Y:S05]  /*7500*/  CALL.ABS.NOINC R14 ;  /* 0x000000000e007343 */ /* 0x001fea0003c00000 */
.L_x_147:
        /* <DEDUP_REMOVED lines=8> */
[----:B------:R-:W-:Y:S01]  /*7590*/  IMAD.MOV.U32 R6, RZ, RZ, R2 ;  /* 0x000000ffff067224 */ /* 0x000fe200078e0002 */
[----:B------:R-:W-:-:S02]  /*75a0*/  MOV R7, R16 ;  /* 0x0000001000077202 */ /* 0x000fc40000000f00 */
[----:B----4-:R-:W-:Y:S01]  /*75b0*/  MOV R4, UR4 ;  /* 0x0000000400047c02 */ /* 0x010fe20008000f00 */
[----:B------:R-:W-:Y:S01]  /*75c0*/  IMAD.U32 R5, RZ, RZ, UR5 ;  /* 0x00000005ff057e24 */ /* 0x000fe2000f8e00ff */
[----:B---3--:R0:W-:Y:S04]  /*75d0*/  STL.128 [R1], R8 ;  /* 0x0000000801007387 */ /* 0x0081e80000100c00 */
[----:B-12---:R0:W-:Y:S02]  /*75e0*/  STL.64 [R1+0x10], R12 ;  /* 0x0000100c01007387 */ /* 0x0061e40000100a00 */
[----:B------:R-:W-:-:S07]  /*75f0*/  LEPC R20, `(.L_x_148) ;  /* 0x000000001014794e */ /* 0x000fce0000000000 */
[----:B0-----:R-:W-:Y:S05]  /*7600*/  CALL.ABS.NOINC R14 ;  /* 0x000000000e007343 */ /* 0x001fea0003c00000 */
.L_x_148:
        /* <DEDUP_REMOVED lines=16> */
.L_x_149:
        /* <DEDUP_REMOVED lines=16> */
.L_x_150:
        /* <DEDUP_REMOVED lines=16> */
.L_x_151:
        /* <DEDUP_REMOVED lines=16> */
.L_x_152:
[----:B------:R-:W-:Y:S02]  /*7a10*/  ISETP.NE.AND P6, PT, R24, RZ, PT ;  /* 0x000000ff1800720c */ /* 0x000fe40003fc5270 */
[----:B------:R-:W-:-:S05]  /*7a20*/  IADD3 R36, P0, PT, R36, 0x8, RZ ;  /* 0x0000000824247810 */ /* 0x000fca0007f1e0ff */
[----:B------:R-:W-:-:S06]  /*7a30*/  IMAD.X R37, RZ, RZ, R37, P0 ;  /* 0x000000ffff257224 */ /* 0x000fcc00000e0625 */
[----:B------:R-:W-:Y:S05]  /*7a40*/  @P6 BRA `(.L_x_153) ;  /* 0xfffffff400e06947 */ /* 0x000fea000383ffff */
[----:B------:R-:W-:Y:S05]  /*7a50*/  BSYNC.RECONVERGENT B6 ;  /* 0x0000000000067941 */ /* 0x000fea0003800200 */
.L_x_144:
        /* <DEDUP_REMOVED lines=8> */
[----:B------:R-:W3:Y:S04]  /*7ae0*/  LDG.E.S8 R9, desc[UR36][R30.64] ;  /* 0x000000241e097981 */ /* 0x000ee8000c1e1300 */
[----:B------:R-:W3:Y:S04]  /*7af0*/  LDG.E.S8 R10, desc[UR36][R28.64] ;  /* 0x000000241c0a7981 */ /* 0x000ee8000c1e1300 */
[----:B------:R-:W3:Y:S01]  /*7b00*/  LDG.E.S8 R11, desc[UR36][R18.64] ;  /* 0x00000024120b7981 */ /* 0x000ee2000c1e1300 */
[----:B0-----:R-:W-:-:S04]  /*7b10*/  IADD3 R24, P0, PT, R26, UR4, RZ ;  /* 0x000000041a187c10 */ /* 0x001fc8000ff1e0ff */
[----:B------:R-:W-:Y:S01]  /*7b20*/  IADD3.X R25, PT, PT, RZ, UR5, RZ, P0, !PT ;  /* 0x00000005ff197c10 */ /* 0x000fe200087fe4ff */
[----:B------:R-:W0:Y:S04]  /*7b30*/  LDCU.64 UR4, c[0x4][0x70] ;  /* 0x01000e00ff0477ac */ /* 0x000e280008000a00 */
[----:B------:R-:W3:Y:S01]  /*7b40*/  LDG.E.S8 R8, desc[UR36][R24.64] ;  /* 0x0000002418087981 */ /* 0x000ee2000c1e1300 */
[----:B------:R-:W-:-:S04]  /*7b50*/  MOV R22, 0x0 ;  /* 0x0000000000167802 */ /* 0x000fc80000000f00 */
[----:B------:R1:W4:Y:S01]  /*7b60*/  LDC.64 R14, c[0x4][R22] ;  /* 0x01000000160e7b82 */ /* 0x0003220000000a00 */
[----:B------:R-:W-:Y:S01]  /*7b70*/  MOV R6, R2 ;  /* 0x0000000200067202 */ /* 0x000fe20000000f00 */
[----:B------:R-:W-:Y:S02]  /*7b80*/  IMAD.MOV.U32 R7, RZ, RZ, R16 ;  /* 0x000000ffff077224 */ /* 0x000fe400078e0010 */
[----:B0-----:R-:W-:Y:S02]  /*7b90*/  IMAD.U32 R4, RZ, RZ, UR4 ;  /* 0x00000004ff047e24 */ /* 0x001fe4000f8e00ff */
[----:B------:R-:W-:Y:S01]  /*7ba0*/  IMAD.U32 R5, RZ, RZ, UR5 ;  /* 0x00000005ff057e24 */ /* 0x000fe2000f8e00ff */
[----:B--2---:R1:W-:Y:S04]  /*7bb0*/  STL.64 [R1+0x10], R12 ;  /* 0x0000100c01007387 */ /* 0x0043e80000100a00 */
[----:B---34-:R1:W-:Y:S02]  /*7bc0*/  STL.128 [R1], R8 ;  /* 0x0000000801007387 */ /* 0x0183e40000100c00 */
[----:B------:R-:W-:-:S07]  /*7bd0*/  LEPC R20, `(.L_x_155) ;  /* 0x000000001014794e */ /* 0x000fce0000000000 */
[----:B-1----:R-:W-:Y:S05]  /*7be0*/  CALL.ABS.NOINC R14 ;  /* 0x000000000e007343 */ /* 0x002fea0003c00000 */
.L_x_155:
        /* <DEDUP_REMOVED lines=16> */
.L_x_156:
        /* <DEDUP_REMOVED lines=16> */
.L_x_157:
[----:B------:R-:W2:Y:S04]  /*7df0*/  LDG.E.S8 R8, desc[UR36][R24.64+0x3] ;  /* 0x0000032418087981 */ /* 0x000ea8000c1e1300 */
[----:B------:R-:W3:Y:S04]  /*7e00*/  LDG.E.S8 R12, desc[UR36][R34.64] ;  /* 0x00000024220c7981 */ /* 0x000ee8000c1e1300 */
[----:B------:R-:W2:Y:S04]  /*7e10*/  LDG.E.S8 R9, desc[UR36][R30.64] ;  /* 0x000000241e097981 */ /* 0x000ea8000c1e1300 */
        /* <DEDUP_REMOVED lines=9> */
[----:B--2---:R0:W-:Y:S04]  /*7eb0*/  STL.128 [R1], R8 ;  /* 0x0000000801007387 */ /* 0x0041e80000100c00 */
[----:B-1-3--:R0:W-:Y:S02]  /*7ec0*/  STL.64 [R1+0x10], R12 ;  /* 0x0000100c01007387 */ /* 0x00a1e40000100a00 */
[----:B------:R-:W-:-:S07]  /*7ed0*/  LEPC R20, `(.L_x_158) ;  /* 0x000000001014794e */ /* 0x000fce0000000000 */
[----:B0-----:R-:W-:Y:S05]  /*7ee0*/  CALL.ABS.NOINC R14 ;  /* 0x000000000e007343 */ /* 0x001fea0003c00000 */
.L_x_158:
[----:B------:R-:W-:-:S07]  /*7ef0*/  VIADD R26, R26, 0x4 ;  /* 0x000000041a1a7836 */ /* 0x000fce0000000000 */
.L_x_154:
[----:B------:R-:W-:-:S13]  /*7f00*/  ISETP.NE.AND P0, PT, R23, RZ, PT ;  /* 0x000000ff1700720c */ /* 0x000fda0003f05270 */
[----:B------:R-:W-:Y:S05]  /*7f10*/  @!P0 EXIT ;  /* 0x000000000000894d */ /* 0x000fea0003800000 */
[----:B------:R-:W-:-:S13]  /*7f20*/  ISETP.NE.AND P0, PT, R23, 0x1, PT ;  /* 0x000000011700780c */ /* 0x000fda0003f05270 */
        /* <DEDUP_REMOVED lines=21> */
.L_x_160:
[----:B------:R-:W2:Y:S04]  /*8080*/  LDG.E.S8 R8, desc[UR36][R22.64+0x1] ;  /* 0x0000012416087981 */ /* 0x000ea8000c1e1300 */
[----:B------:R-:W3:Y:S04]  /*8090*/  LDG.E.S8 R12, desc[UR36][R34.64] ;  /* 0x00000024220c7981 */ /* 0x000ee8000c1e1300 */
[----:B------:R-:W2:Y:S04]  /*80a0*/  LDG.E.S8 R9, desc[UR36][R30.64] ;  /* 0x000000241e097981 */ /* 0x000ea8000c1e1300 */
        /* <DEDUP_REMOVED lines=9> */
[----:B--2---:R1:W-:Y:S04]  /*8140*/  STL.128 [R1], R8 ;  /* 0x0000000801007387 */ /* 0x0043e80000100c00 */
[----:B0--3--:R1:W-:Y:S02]  /*8150*/  STL.64 [R1+0x10], R12 ;  /* 0x0000100c01007387 */ /* 0x0093e40000100a00 */
[----:B------:R-:W-:-:S07]  /*8160*/  LEPC R20, `(.L_x_161) ;  /* 0x000000001014794e */ /* 0x000fce0000000000 */
[----:B-1----:R-:W-:Y:S05]  /*8170*/  CALL.ABS.NOINC R24 ;  /* 0x0000000018007343 */ /* 0x002fea0003c00000 */
.L_x_161:
[----:B------:R-:W-:-:S07]  /*8180*/  IADD3 R26, PT, PT, R26, 0x2, RZ ;  /* 0x000000021a1a7810 */ /* 0x000fce0007ffe0ff */
.L_x_159:
[----:B------:R-:W-:-:S04]  /*8190*/  LOP3.LUT R17, R17, 0x1, RZ, 0xc0, !PT ;  /* 0x0000000111117812 */ /* 0x000fc800078ec0ff */
[----:B------:R-:W-:-:S13]  /*81a0*/  ISETP.NE.U32.AND P0, PT, R17, 0x1, PT ;  /* 0x000000011100780c */ /* 0x000fda0003f05070 */
[----:B------:R-:W-:Y:S05]  /*81b0*/  @P0 EXIT ;  /* 0x000000000000094d */ /* 0x000fea0003800000 */
[----:B------:R-:W0:Y:S01]  /*81c0*/  LDCU.64 UR4, c[0x0][0x388] ;  /* 0x00007100ff0477ac */ /* 0x000e220008000a00 */
[----:B------:R-:W2:Y:S04]  /*81d0*/  LDG.E.S8 R12, desc[UR36][R34.64] ;  /* 0x00000024220c7981 */ /* 0x000ea8000c1e1300 */
[----:B------:R-:W2:Y:S04]  /*81e0*/  LDG.E.S8 R13, desc[UR36][R32.64] ;  /* 0x00000024200d7981 */ /* 0x000ea8000c1e1300 */
[----:B------:R-:W3:Y:S04]  /*81f0*/  LDG.E.S8 R9, desc[UR36][R30.64] ;  /* 0x000000241e097981 */ /* 0x000ee8000c1e1300 */
[----:B------:R-:W3:Y:S04]  /*8200*/  LDG.E.S8 R10, desc[UR36][R28.64] ;  /* 0x000000241c0a7981 */ /* 0x000ee8000c1e1300 */
[----:B------:R-:W3:Y:S01]  /*8210*/  LDG.E.S8 R11, desc[UR36][R18.64] ;  /* 0x00000024120b7981 */ /* 0x000ee2000c1e1300 */
[----:B0-----:R-:W-:-:S05]  /*8220*/  IADD3 R26, P0, PT, R26, UR4, RZ ;  /* 0x000000041a1a7c10 */ /* 0x001fca000ff1e0ff */
[----:B------:R-:W-:Y:S01]  /*8230*/  IMAD.X R27, RZ, RZ, UR5, P0 ;  /* 0x00000005ff1b7e24 */ /* 0x000fe200080e06ff */
[----:B------:R-:W-:Y:S01]  /*8240*/  MOV R0, 0x0 ;  /* 0x0000000000007802 */ /* 0x000fe20000000f00 */
[----:B------:R-:W0:Y:S03]  /*8250*/  LDCU.64 UR4, c[0x4][0x70] ;  /* 0x01000e00ff0477ac */ /* 0x000e260008000a00 */
[----:B------:R-:W3:Y:S01]  /*8260*/  LDG.E.S8 R8, desc[UR36][R26.64] ;  /* 0x000000241a087981 */ /* 0x000ee2000c1e1300 */
[----:B------:R1:W4:Y:S01]  /*8270*/  LDC.64 R14, c[0x4][R0] ;  /* 0x01000000000e7b82 */ /* 0x0003220000000a00 */
[----:B------:R-:W-:Y:S02]  /*8280*/  IMAD.MOV.U32 R6, RZ, RZ, R2 ;  /* 0x000000ffff067224 */ /* 0x000fe400078e0002 */
[----:B------:R-:W-:Y:S02]  /*8290*/  IMAD.MOV.U32 R7, RZ, RZ, R16 ;  /* 0x000000ffff077224 */ /* 0x000fe400078e0010 */
[----:B0-----:R-:W-:Y:S01]  /*82a0*/  IMAD.U32 R4, RZ, RZ, UR4 ;  /* 0x00000004ff047e24 */ /* 0x001fe2000f8e00ff */
[----:B------:R-:W-:Y:S01]  /*82b0*/  MOV R5, UR5 ;  /* 0x0000000500057c02 */ /* 0x000fe20008000f00 */
[----:B--2---:R1:W-:Y:S04]  /*82c0*/  STL.64 [R1+0x10], R12 ;  /* 0x0000100c01007387 */ /* 0x0043e80000100a00 */
[----:B---34-:R1:W-:Y:S02]  /*82d0*/  STL.128 [R1], R8 ;  /* 0x0000000801007387 */ /* 0x0183e40000100c00 */
[----:B------:R-:W-:-:S07]  /*82e0*/  LEPC R20, `(.L_x_162) ;  /* 0x000000001014794e */ /* 0x000fce0000000000 */
[----:B-1----:R-:W-:Y:S05]  /*82f0*/  CALL.ABS.NOINC R14 ;  /* 0x000000000e007343 */ /* 0x002fea0003c00000 */
.L_x_162:
[----:B------:R-:W-:Y:S05]  /*8300*/  EXIT ;  /* 0x000000000000794d */ /* 0x000fea0003800000 */
.L_x_143:
[----:B------:R-:W-:-:S13]  /*8310*/  ISETP.NE.AND P0, PT, R17, RZ, PT ;  /* 0x000000ff1100720c */ /* 0x000fda0003f05270 */
[----:B------:R-:W-:Y:S05]  /*8320*/  @!P0 EXIT ;  /* 0x000000000000894d */ /* 0x000fea0003800000 */
[----:B------:R-:W0:Y:S01]  /*8330*/  I2F.U32.RP R0, R17 ;  /* 0x0000001100007306 */ /* 0x000e220000209000 */
[----:B------:R-:W-:Y:S01]  /*8340*/  IMAD R8, R17, R17, RZ ;  /* 0x0000001111087224 */ /* 0x000fe200078e02ff */
[----:B------:R-:W1:Y:S01]  /*8350*/  S2UR UR4, SR_CTAID.X ;  /* 0x00000000000479c3 */ /* 0x000e620000002500 */
[----:B------:R-:W2:Y:S01]  /*8360*/  S2R R30, SR_TID.X ;  /* 0x00000000001e7919 */ /* 0x000ea20000002100 */
[----:B------:R-:W-:Y:S02]  /*8370*/  HFMA2 R24, -RZ, RZ, 0, 0 ;  /* 0x00000000ff187431 */ /* 0x000fe400000001ff */
[----:B------:R-:W-:Y:S01]  /*8380*/  IMAD.MOV R9, RZ, RZ, -R8 ;  /* 0x000000ffff097224 */ /* 0x000fe200078e0a08 */
[----:B------:R-:W-:Y:S01]  /*8390*/  ISETP.NE.U32.AND P4, PT, R8, RZ, PT ;  /* 0x000000ff0800720c */ /* 0x000fe20003f85070 */
[----:B------:R-:W3:Y:S08]  /*83a0*/  I2F.U32.RP R3, R8 ;  /* 0x0000000800037306 */ /* 0x000ef00000209000 */
[----:B0-----:R-:W0:Y:S08]  /*83b0*/  MUFU.RCP R0, R0 ;  /* 0x0000000000007308 */ /* 0x001e300000001000 */
[----:B---3--:R-:W3:Y:S01]  /*83c0*/  MUFU.RCP R3, R3 ;  /* 0x0000000300037308 */ /* 0x008ee20000001000 */
[----:B0-----:R-:W-:-:S07]  /*83d0*/  IADD3 R4, PT, PT, R0, 0xffffffe, RZ ;  /* 0x0ffffffe00047810 */ /* 0x001fce0007ffe0ff */
[----:B------:R0:W4:Y:S01]  /*83e0*/  F2I.FTZ.U32.TRUNC.NTZ R5, R4 ;  /* 0x0000000400057305 */ /* 0x000122000021f000 */
[----:B---3--:R-:W-:-:S07]  /*83f0*/  VIADD R6, R3, 0xffffffe ;  /* 0x0ffffffe03067836 */ /* 0x008fce0000000000 */
[----:B------:R3:W5:Y:S01]  /*8400*/  F2I.FTZ.U32.TRUNC.NTZ R7, R6 ;  /* 0x0000000600077305 */ /* 0x000762000021f000 */
[----:B0-----:R-:W-:Y:S01]  /*8410*/  IMAD.MOV.U32 R4, RZ, RZ, RZ ;  /* 0x000000ffff047224 */ /* 0x001fe200078e00ff */
[----:B----4-:R-:W-:Y:S01]  /*8420*/  IADD3 R10, PT, PT, RZ, -R5, RZ ;  /* 0x80000005ff0a7210 */ /* 0x010fe20007ffe0ff */
[----:B---3--:R-:W-:-:S04]  /*8430*/  IMAD.MOV.U32 R6, RZ, RZ, RZ ;  /* 0x000000ffff067224 */ /* 0x008fc800078e00ff */
[----:B------:R-:W-:Y:S02]  /*8440*/  IMAD R3, R10, R17, RZ ;  /* 0x000000110a037224 */ /* 0x000fe400078e02ff */
[----:B-----5:R-:W-:Y:S02]  /*8450*/  IMAD R9, R9, R7, RZ ;  /* 0x0000000709097224 */ /* 0x020fe400078e02ff */
[----:B------:R-:W-:-:S04]  /*8460*/  IMAD.HI.U32 R3, R5, R3, R4 ;  /* 0x0000000305037227 */ /* 0x000fc800078e0004 */
[----:B------:R-:W-:-:S04]  /*8470*/  IMAD.HI.U32 R9, R7, R9, R6 ;  /* 0x0000000907097227 */ /* 0x000fc800078e0006 */
[----:B-1----:R-:W-:-:S04]  /*8480*/  IMAD.HI.U32 R0, R3, UR4, RZ ;  /* 0x0000000403007c27 */ /* 0x002fc8000f8e00ff */
[----:B------:R-:W-:-:S04]  /*8490*/  IMAD.HI.U32 R6, R9, UR4, RZ ;  /* 0x0000000409067c27 */ /* 0x000fc8000f8e00ff */
[----:B------:R-:W-:Y:S01]  /*84a0*/  IMAD.MOV R4, RZ, RZ, -R0 ;  /* 0x000000ffff047224 */ /* 0x000fe200078e0a00 */
[----:B------:R-:W-:-:S03]  /*84b0*/  IADD3 R5, PT, PT, -R6, RZ, RZ ;  /* 0x000000ff06057210 */ /* 0x000fc60007ffe1ff */
[----:B------:R-:W-:Y:S02]  /*84c0*/  IMAD R4, R17, R4, UR4 ;  /* 0x0000000411047e24 */ /* 0x000fe4000f8e0204 */
[----:B------:R-:W-:-:S03]  /*84d0*/  IMAD R5, R8, R5, UR4 ;  /* 0x0000000408057e24 */ /* 0x000fc6000f8e0205 */
[----:B------:R-:W-:Y:S02]  /*84e0*/  ISETP.GE.U32.AND P0, PT, R4, R17, PT ;  /* 0x000000110400720c */ /* 0x000fe40003f06070 */
[----:B------:R-:W-:-:S11]  /*84f0*/  ISETP.GE.U32.AND P2, PT, R5, R8, PT ;  /* 0x000000080500720c */ /* 0x000fd60003f46070 */
[-C--:B------:R-:W-:Y:S01]  /*8500*/  @P0 IADD3 R4, PT, PT, R4, -R17.reuse, RZ ;  /* 0x8000001104040210 */ /* 0x080fe20007ffe0ff */
[----:B------:R-:W-:Y:S01]  /*8510*/  @P0 VIADD R0, R0, 0x1 ;  /* 0x0000000100000836 */ /* 0x000fe20000000000 */
[----:B------:R-:W-:Y:S01]  /*8520*/  ISETP.NE.U32.AND P0, PT, R17, RZ, PT ;  /* 0x000000ff1100720c */ /* 0x000fe20003f05070 */
[----:B------:R-:W-:Y:S01]  /*8530*/  @P2 IMAD.IADD R5, R5, 0x1, -R8 ;  /* 0x0000000105052824 */ /* 0x000fe200078e0a08 */
[----:B------:R-:W-:Y:S01]  /*8540*/  ISETP.GE.U32.AND P1, PT, R4, R17, PT ;  /* 0x000000110400720c */ /* 0x000fe20003f26070 */
[----:B------:R-:W-:-:S03]  /*8550*/  @P2 VIADD R6, R6, 0x1 ;  /* 0x0000000106062836 */ /* 0x000fc60000000000 */
[----:B------:R-:W-:Y:S02]  /*8560*/  ISETP.GE.U32.AND P3, PT, R5, R8, PT ;  /* 0x000000080500720c */ /* 0x000fe40003f66070 */
[----:B------:R-:W-:-:S07]  /*8570*/  LOP3.LUT R5, RZ, R17, RZ, 0x33, !PT ;  /* 0x00000011ff057212 */ /* 0x000fce00078e33ff */
[----:B------:R-:W-:-:S04]  /*8580*/  @P1 VIADD R0, R0, 0x1 ;  /* 0x0000000100001836 */ /* 0x000fc80000000000 */
[----:B------:R-:W-:Y:S02]  /*8590*/  @P3 IADD3 R6, PT, PT, R6, 0x1, RZ ;  /* 0x0000000106063810 */ /* 0x000fe40007ffe0ff */
[----:B------:R-:W-:Y:S02]  /*85a0*/  @!P4 LOP3.LUT R6, RZ, R8, RZ, 0x33, !PT ;  /* 0x00000008ff06c212 */ /* 0x000fe400078e33ff */
[----:B------:R-:W-:Y:S02]  /*85b0*/  SEL R0, R5, R0, !P0 ;  /* 0x0000000005007207 */ /* 0x000fe40004000000 */
[----:B------:R-:W-:Y:S01]  /*85c0*/  ISETP.GE.U32.AND P3, PT, R17, 0x10, PT ;  /* 0x000000101100780c */ /* 0x000fe20003f66070 */
[----:B------:R-:W-:-:S04]  /*85d0*/  IMAD.HI.U32 R4, R3, R6, RZ ;  /* 0x0000000603047227 */ /* 0x000fc800078e00ff */
[----:B------:R-:W-:-:S04]  /*85e0*/  IMAD.HI.U32 R3, R3, R0, RZ ;  /* 0x0000000003037227 */ /* 0x000fc800078e00ff */
[----:B------:R-:W-:Y:S01]  /*85f0*/  IMAD.MOV R4, RZ, RZ, -R4 ;  /* 0x000000ffff047224 */ /* 0x000fe200078e0a04 */
[----:B------:R-:W-:-:S03]  /*8600*/  IADD3 R3, PT, PT, -R3, RZ, RZ ;  /* 0x000000ff03037210 */ /* 0x000fc60007ffe1ff */
[C---:B------:R-:W-:Y:S02]  /*8610*/  IMAD R6, R17.reuse, R4, R6 ;  /* 0x0000000411067224 */ /* 0x040fe400078e0206 */
[C---:B------:R-:W-:Y:S01]  /*8620*/  IMAD R4, R17.reuse, R3, R0 ;  /* 0x0000000311047224 */ /* 0x040fe200078e0200 */
[----:B------:R-:W-:Y:S02]  /*8630*/  IADD3 R0, PT, PT, -R0, RZ, RZ ;  /* 0x000000ff00007210 */ /* 0x000fe40007ffe1ff */
[-C--:B------:R-:W-:Y:S02]  /*8640*/  ISETP.GE.U32.AND P2, PT, R6, R17.reuse, PT ;  /* 0x000000110600720c */ /* 0x080fe40003f46070 */
[----:B------:R-:W-:Y:S01]  /*8650*/  ISETP.GE.U32.AND P1, PT, R4, R17, PT ;  /* 0x000000110400720c */ /* 0x000fe20003f26070 */
[----:B------:R-:W-:-:S10]  /*8660*/  IMAD R0, R17, R0, UR4 ;  /* 0x0000000411007e24 */ /* 0x000fd4000f8e0200 */
[--C-:B------:R-:W-:Y:S02]  /*8670*/  @P2 IMAD.IADD R6, R6, 0x1, -R17.reuse ;  /* 0x0000000106062824 */ /* 0x100fe400078e0a11 */
[----:B------:R-:W-:-:S03]  /*8680*/  @P1 IMAD.IADD R4, R4, 0x1, -R17 ;  /* 0x0000000104041824 */ /* 0x000fc600078e0a11 */
[-C--:B------:R-:W-:Y:S02]  /*8690*/  ISETP.GE.U32.AND P2, PT, R6, R17.reuse, PT ;  /* 0x000000110600720c */ /* 0x080fe40003f46070 */
[----:B------:R-:W-:-:S11]  /*86a0*/  ISETP.GE.U32.AND P1, PT, R4, R17, PT ;  /* 0x000000110400720c */ /* 0x000fd60003f26070 */
[--C-:B------:R-:W-:Y:S02]  /*86b0*/  @P2 IMAD.IADD R6, R6, 0x1, -R17.reuse ;  /* 0x0000000106062824 */ /* 0x100fe400078e0a11 */
[----:B------:R-:W-:Y:S01]  /*86c0*/  @P1 IMAD.IADD R4, R4, 0x1, -R17 ;  /* 0x0000000104041824 */ /* 0x000fe200078e0a11 */
[----:B------:R-:W-:Y:S02]  /*86d0*/  IADD3 R28, P1, PT, R0, UR38, RZ ;  /* 0x00000026001c7c10 */ /* 0x000fe4000ff3e0ff */
[C---:B------:R-:W-:Y:S02]  /*86e0*/  SEL R26, R5.reuse, R6, !P0 ;  /* 0x00000006051a7207 */ /* 0x040fe40004000000 */
[----:B------:R-:W-:Y:S01]  /*86f0*/  SEL R4, R5, R4, !P0 ;  /* 0x0000000405047207 */ /* 0x000fe20004000000 */
[----:B------:R-:W-:Y:S01]  /*8700*/  IMAD.X R29, RZ, RZ, UR39, P1 ;  /* 0x00000027ff1d7e24 */ /* 0x000fe200088e06ff */
[----:B--2---:R-:W-:Y:S02]  /*8710*/  IADD3 R30, P0, PT, R30, UR38, RZ ;  /* 0x000000261e1e7c10 */ /* 0x004fe4000ff1e0ff */
[----:B------:R-:W-:-:S02]  /*8720*/  IADD3 R18, P2, PT, R4, UR38, RZ ;  /* 0x0000002604127c10 */ /* 0x000fc4000ff5e0ff */
[----:B------:R-:W-:-:S03]  /*8730*/  IADD3.X R31, PT, PT, RZ, UR39, RZ, P0, !PT ;  /* 0x00000027ff1f7c10 */ /* 0x000fc600087fe4ff */
[----:B------:R-:W-:Y:S01]  /*8740*/  IMAD.X R19, RZ, RZ, UR39, P2 ;  /* 0x00000027ff137e24 */ /* 0x000fe200090e06ff */
[----:B------:R-:W-:Y:S07]  /*8750*/  @!P3 BRA `(.L_x_163) ;  /* 0x00000010000cb947 */ /* 0x000fee0003800000 */
[----:B------:R-:W-:Y:S02]  /*8760*/  UIADD3 UR4, UP0, UPT, UR38, 0x7, URZ ;  /* 0x0000000726047890 */ /* 0x000fe4000ff1e0ff */
[----:B------:R-:W-:Y:S01]  /*8770*/  IADD3 R32, P0, PT, R26, UR38, RZ ;  /* 0x000000261a207c10 */ /* 0x000fe2000ff1e0ff */
[----:B------:R-:W-:Y:S01]  /*8780*/  BSSY.RECONVERGENT B6, `(.L_x_163) ;  /* 0x0000100000067945 */ /* 0x000fe20003800200 */
[----:B------:R-:W-:Y:S01]  /*8790*/  LOP3.LUT R23, R17, 0xfffffff0, RZ, 0xc0, !PT ;  /* 0xfffffff011177812 */ /* 0x000fe200078ec0ff */
[----:B------:R-:W-:Y:S02]  /*87a0*/  UIADD3.X UR5, UPT, UPT, URZ, UR39, URZ, UP0, !UPT ;  /* 0x00000027ff057290 */ /* 0x000fe400087fe4ff */
[----:B------:R-:W-:Y:S01]  /*87b0*/  IMAD.X R33, RZ, RZ, UR39, P0 ;  /* 0x00000027ff217e24 */ /* 0x000fe200080e06ff */
[----:B------:R-:W-:Y:S01]  /*87c0*/  MOV R34, UR4 ;  /* 0x0000000400227c02 */ /* 0x000fe20008000f00 */
[----:B------:R-:W-:Y:S02]  /*87d0*/  IMAD.MOV R23, RZ, RZ, -R23 ;  /* 0x000000ffff177224 */ /* 0x000fe400078e0a17 */
[----:B------:R-:W-:-:S07]  /*87e0*/  IMAD.U32 R35, RZ, RZ, UR5 ;  /* 0x00000005ff237e24 */ /* 0x000fce000f8e00ff */
.L_x_180:
[----:B------:R-:W2:Y:S04]  /*87f0*/  LDG.E.S8 R9, desc[UR36][R30.64] ;  /* 0x000000241e097981 */ /* 0x000ea8000c1e1300 */
[----:B------:R-:W2:Y:S04]  /*8800*/  LDG.E.S8 R10, desc[UR36][R28.64] ;  /* 0x000000241c0a7981 */ /* 0x000ea8000c1e1300 */
[----:B------:R-:W2:Y:S04]  /*8810*/  LDG.E.S8 R11, desc[UR36][R18.64] ;  /* 0x00000024120b7981 */ /* 0x000ea8000c1e1300 */
[----:B------:R-:W2:Y:S04]  /*8820*/  LDG.E.S8 R8, desc[UR36][R34.64+-0x7] ;  /* 0xfffff92422087981 */ /* 0x000ea8000c1e1300 */
[----:B------:R-:W3:Y:S01]  /*8830*/  LDG.E.S8 R0, desc[UR36][R32.64] ;  /* 0x0000002420007981 */ /* 0x000ee2000c1e1300 */
[----:B------:R-:W-:Y:S01]  /*8840*/  MOV R22, 0x0 ;  /* 0x0000000000167802 */ /* 0x000fe20000000f00 */
[----:B------:R-:W0:Y:S01]  /*8850*/  LDCU.64 UR4, c[0x4][0x68] ;  /* 0x01000d00ff0477ac */ /* 0x000e220008000a00 */
[----:B------:R-:W-:Y:S01]  /*8860*/  VIADD R23, R23, 0x10 ;  /* 0x0000001017177836 */ /* 0x000fe20000000000 */
[----:B------:R-:W-:Y:S01]  /*8870*/  LOP3.LUT R24, R17, 0x7ffffff0, RZ, 0xc0, !PT ;  /* 0x7ffffff011187812 */ /* 0x000fe200078ec0ff */
[----:B------:R1:W4:Y:S01]  /*8880*/  LDC.64 R12, c[0x4][R22] ;  /* 0x01000000160c7b82 */ /* 0x0003220000000a00 */
[----:B------:R-:W-:Y:S01]  /*8890*/  IMAD.MOV.U32 R6, RZ, RZ, R2 ;  /* 0x000000ffff067224 */ /* 0x000fe200078e0002 */
[----:B------:R-:W-:-:S02]  /*88a0*/  MOV R7, R16 ;  /* 0x0000001000077202 */ /* 0x000fc40000000f00 */
[----:B------:R-:W-:-:S04]  /*88b0*/  ISETP.NE.AND P0, PT, R23, RZ, PT ;  /* 0x000000ff1700720c */ /* 0x000fc80003f05270 */
[----:B------:R-:W-:Y:S02]  /*88c0*/  P2R R25, PR, RZ, 0x1 ;  /* 0x00000001ff197803 */ /* 0x000fe40000000000 */
[----:B0-----:R-:W-:Y:S01]  /*88d0*/  MOV R4, UR4 ;  /* 0x0000000400047c02 */ /* 0x001fe20008000f00 */
[----:B------:R-:W-:Y:S01]  /*88e0*/  IMAD.U32 R5, RZ, RZ, UR5 ;  /* 0x00000005ff057e24 */ /* 0x000fe2000f8e00ff */
[----:B--2---:R1:W-:Y:S04]  /*88f0*/  STL.128 [R1], R8 ;  /* 0x0000000801007387 */ /* 0x0043e80000100c00 */
[----:B---34-:R1:W-:Y:S02]  /*8900*/  STL [R1+0x10], R0 ;  /* 0x0000100001007387 */ /* 0x0183e40000100800 */
[----:B------:R-:W-:-:S07]  /*8910*/  LEPC R20, `(.L_x_164) ;  /* 0x000000001014794e */ /* 0x000fce0000000000 */
[----:B-1----:R-:W-:Y:S05]  /*8920*/  CALL.ABS.NOINC R12 ;  /* 0x000000000c007343 */ /* 0x002fea0003c00000 */
.L_x_164:
[----:B------:R-:W2:Y:S04]  /*8930*/  LDG.E.S8 R8, desc[UR36][R34.64+-0x6] ;  /* 0xfffffa2422087981 */ /* 0x000ea8000c1e1300 */
        /* <DEDUP_REMOVED lines=11> */
[----:B-1-3--:R0:W-:Y:S02]  /*89f0*/  STL [R1+0x10], R0 ;  /* 0x0000100001007387 */ /* 0x00a1e40000100800 */
[----:B------:R-:W-:-:S07]  /*8a00*/  LEPC R20, `(.L_x_165) ;  /* 0x000000001014794e */ /* 0x000fce0000000000 */
[----:B0-----:R-:W-:Y:S05]  /*8a10*/  CALL.ABS.NOINC R12 ;  /* 0x000000000c007343 */ /* 0x001fea0003c00000 */
.L_x_165:
[----:B------:R-:W2:Y:S04]  /*8a20*/  LDG.E.S8 R8, desc[UR36][R34.64+-0x5] ;  /* 0xfffffb2422087981 */ /* 0x000ea8000c1e1300 */
[----:B------:R-:W2:Y:S04]  /*8a30*/  LDG.E.S8 R9, desc[UR36][R30.64] ;  /* 0x000000241e097981 */ /* 0x000ea8000c1e1300 */
        /* <DEDUP_REMOVED lines=9> */
[----:B--2---:R0:W-:Y:S04]  /*8ad0*/  STL.128 [R1], R8 ;  /* 0x0000000801007387 */ /* 0x0041e80000100c00 */
[----:B-1-3--:R0:W-:Y:S02]  /*8ae0*/  STL [R1+0x10], R0 ;  /* 0x0000100001007387 */ /* 0x00a1e40000100800 */
[----:B------:R-:W-:-:S07]  /*8af0*/  LEPC R20, `(.L_x_166) ;  /* 0x000000001014794e */ /* 0x000fce0000000000 */
[----:B0-----:R-:W-:Y:S05]  /*8b00*/  CALL.ABS.NOINC R12 ;  /* 0x000000000c007343 */ /* 0x001fea0003c00000 */
.L_x_166:
[----:B------:R-:W2:Y:S04]  /*8b10*/  LDG.E.S8 R8, desc[UR36][R34.64+-0x4] ;  /* 0xfffffc2422087981 */ /* 0x000ea8000c1e1300 */
[----:B------:R-:W2:Y:S04]  /*8b20*/  LDG.E.S8 R9, desc[UR36][R30.64] ;  /* 0x000000241e097981 */ /* 0x000ea8000c1e1300 */
        /* <DEDUP_REMOVED lines=9> */
[----:B--2---:R0:W-:Y:S04]  /*8bc0*/  STL.128 [R1], R8 ;  /* 0x0000000801007387 */ /* 0x0041e80000100c00 */
[----:B-1-3--:R0:W-:Y:S02]  /*8bd0*/  STL [R1+0x10], R0 ;  /* 0x0000100001007387 */ /* 0x00a1e40000100800 */
[----:B------:R-:W-:-:S07]  /*8be0*/  LEPC R20, `(.L_x_167) ;  /* 0x000000001014794e */ /* 0x000fce0000000000 */
[----:B0-----:R-:W-:Y:S05]  /*8bf0*/  CALL.ABS.NOINC R12 ;  /* 0x000000000c007343 */ /* 0x001fea0003c00000 */
.L_x_167:
        /* <DEDUP_REMOVED lines=15> */
.L_x_168:
        /* <DEDUP_REMOVED lines=15> */
.L_x_169:
        /* <DEDUP_REMOVED lines=15> */
.L_x_170:
        /* <DEDUP_REMOVED lines=15> */
.L_x_171:
        /* <DEDUP_REMOVED lines=15> */
.L_x_172:
        /* <DEDUP_REMOVED lines=15> */
.L_x_173:
        /* <DEDUP_REMOVED lines=15> */
.L_x_174:
        /* <DEDUP_REMOVED lines=15> */
.L_x_175:
        /* <DEDUP_REMOVED lines=15> */
.L_x_176:
        /* <DEDUP_REMOVED lines=15> */
.L_x_177:
        /* <DEDUP_REMOVED lines=15> */
.L_x_178:
        /* <DEDUP_REMOVED lines=15> */
.L_x_179:
[----:B------:R-:W-:Y:S02]  /*9740*/  ISETP.NE.AND P6, PT, R25, RZ, PT ;  /* 0x000000ff1900720c */ /* 0x000fe40003fc5270 */
[----:B------:R-:W-:-:S05]  /*9750*/  IADD3 R34, P0, PT, R34, 0x10, RZ ;  /* 0x0000001022227810 */ /* 0x000fca0007f1e0ff */
[----:B------:R-:W-:-:S06]  /*9760*/  IMAD.X R35, RZ, RZ, R35, P0 ;  /* 0x000000ffff237224 */ /* 0x000fcc00000e0623 */
[----:B------:R-:W-:Y:S05]  /*9770*/  @P6 BRA `(.L_x_180) ;  /* 0xfffffff0001c6947 */ /* 0x000fea000383ffff */
[----:B------:R-:W-:Y:S05]  /*9780*/  BSYNC.RECONVERGENT B6 ;  /* 0x0000000000067941 */ /* 0x000fea0003800200 */
.L_x_163:
[----:B------:R-:W-:-:S13]  /*9790*/  LOP3.LUT P0, R0, R17, 0xf, RZ, 0xc0, !PT ;  /* 0x0000000f11007812 */ /* 0x000fda000780c0ff */
[----:B------:R-:W-:Y:S05]  /*97a0*/  @!P0 EXIT ;  /* 0x000000000000894d */ /* 0x000fea0003800000 */
[----:B------:R-:W0:Y:S01]  /*97b0*/  LDCU.64 UR4, c[0x0][0x388] ;  /* 0x00007100ff0477ac */ /* 0x000e220008000a00 */
[----:B------:R-:W-:Y:S02]  /*97c0*/  ISETP.GE.U32.AND P0, PT, R0, 0x8, PT ;  /* 0x000000080000780c */ /* 0x000fe40003f06070 */
[----:B------:R-:W-:Y:S02]  /*97d0*/  LOP3.LUT R23, R17, 0x7, RZ, 0xc0, !PT ;  /* 0x0000000711177812 */ /* 0x000fe400078ec0ff */
[----:B0-----:R-:W-:-:S05]  /*97e0*/  IADD3 R26, P1, PT, R26, UR4, RZ ;  /* 0x000000041a1a7c10 */ /* 0x001fca000ff3e0ff */
[----:B------:R-:W-:-:S04]  /*97f0*/  IMAD.X R27, RZ, RZ, UR5, P1 ;  /* 0x00000005ff1b7e24 */ /* 0x000fc800088e06ff */
[----:B------:R-:W-:Y:S05]  /*9800*/  @!P0 BRA `(.L_x_181) ;  /* 0x0000000400f08947 */ /* 0x000fea0003800000 */
[----:B------:R-:W-:Y:S01]  /*9810*/  IADD3 R32, P0, PT, R24, UR4, RZ ;  /* 0x0000000418207c10 */ /* 0x000fe2000ff1e0ff */
[----:B------:R-:W2:Y:S03]  /*9820*/  LDG.E.S8 R9, desc[UR36][R30.64] ;  /* 0x000000241e097981 */ /* 0x000ea6000c1e1300 */
[----:B------:R-:W-:Y:S01]  /*9830*/  IADD3.X R33, PT, PT, RZ, UR5, RZ, P0, !PT ;  /* 0x00000005ff217c10 */ /* 0x000fe200087fe4ff */
[----:B------:R-:W2:Y:S04]  /*9840*/  LDG.E.S8 R10, desc[UR36][R28.64] ;  /* 0x000000241c0a7981 */ /* 0x000ea8000c1e1300 */
[----:B------:R-:W2:Y:S04]  /*9850*/  LDG.E.S8 R11, desc[UR36][R18.64] ;  /* 0x00000024120b7981 */ /* 0x000ea8000c1e1300 */
[----:B------:R-:W3:Y:S01]  /*9860*/  LDG.E.S8 R0, desc[UR36][R26.64] ;  /* 0x000000241a007981 */ /* 0x000ee2000c1e1300 */
[----:B------:R-:W-:Y:S01]  /*9870*/  MOV R22, 0x0 ;  /* 0x0000000000167802 */ /* 0x000fe20000000f00 */
[----:B------:R-:W0:Y:S02]  /*9880*/  LDCU.64 UR4, c[0x4][0x68] ;  /* 0x01000d00ff0477ac */ /* 0x000e240008000a00 */
[----:B------:R-:W2:Y:S01]  /*9890*/  LDG.E.S8 R8, desc[UR36][R32.64] ;  /* 0x0000002420087981 */ /* 0x000ea2000c1e1300 */
[----:B------:R1:W4:Y:S01]  /*98a0*/  LDC.64 R12, c[0x4][R22] ;  /* 0x01000000160c7b82 */ /* 0x0003220000000a00 */
[----:B------:R-:W-:Y:S01]  /*98b0*/  MOV R6, R2 ;  /* 0x0000000200067202 */ /* 0x000fe20000000f00 */
[----:B------:R-:W-:-:S02]  /*98c0*/  IMAD.MOV.U32 R7, RZ, RZ, R16 ;  /* 0x000000ffff077224 */ /* 0x000fc400078e0010 */
[----:B0-----:R-:W-:Y:S02]  /*98d0*/  IMAD.U32 R4, RZ, RZ, UR4 ;  /* 0x00000004ff047e24 */ /* 0x001fe4000f8e00ff */
[----:B------:R-:W-:Y:S01]  /*98e0*/  IMAD.U32 R5, RZ, RZ, UR5 ;  /* 0x00000005ff057e24 */ /* 0x000fe2000f8e00ff */
[----:B---3--:R1:W-:Y:S04]  /*98f0*/  STL [R1+0x10], R0 ;  /* 0x0000100001007387 */ /* 0x0083e80000100800 */
[----:B--2-4-:R1:W-:Y:S02]  /*9900*/  STL.128 [R1], R8 ;  /* 0x0000000801007387 */ /* 0x0143e40000100c00 */
[----:B------:R-:W-:-:S07]  /*9910*/  LEPC R20, `(.L_x_182) ;  /* 0x000000001014794e */ /* 0x000fce0000000000 */
[----:B-1----:R-:W-:Y:S05]  /*9920*/  CALL.ABS.NOINC R12 ;  /* 0x000000000c007343 */ /* 0x002fea0003c00000 */
.L_x_182:
        /* <DEDUP_REMOVED lines=15> */
.L_x_183:
        /* <DEDUP_REMOVED lines=15> */
.L_x_184:
        /* <DEDUP_REMOVED lines=15> */
.L_x_185:
        /* <DEDUP_REMOVED lines=15> */
.L_x_186:
        /* <DEDUP_REMOVED lines=15> */
.L_x_187:
        /* <DEDUP_REMOVED lines=15> */
.L_x_188:
        /* <DEDUP_REMOVED lines=15> */
.L_x_189:
[----:B------:R-:W-:-:S07]  /*9fc0*/  IADD3 R24, PT, PT, R24, 0x8, RZ ;  /* 0x0000000818187810 */ /* 0x000fce0007ffe0ff */
.L_x_181:
[----:B------:R-:W-:-:S13]  /*9fd0*/  ISETP.NE.AND P0, PT, R23, RZ, PT ;  /* 0x000000ff1700720c */ /* 0x000fda0003f05270 */
[----:B------:R-:W-:Y:S05]  /*9fe0*/  @!P0 EXIT ;  /* 0x000000000000894d */ /* 0x000fea0003800000 */
[----:B------:R-:W-:-:S13]  /*9ff0*/  ISETP.GE.U32.AND P0, PT, R23, 0x4, PT ;  /* 0x000000041700780c */ /* 0x000fda0003f06070 */
[----:B------:R-:W-:Y:S05]  /*a000*/  @!P0 BRA `(.L_x_190) ;  /* 0x0000000400048947 */ /* 0x000fea0003800000 */
[----:B------:R-:W0:Y:S01]  /*a010*/  LDCU.64 UR4, c[0x0][0x388] ;  /* 0x00007100ff0477ac */ /* 0x000e220008000a00 */
[----:B------:R-:W2:Y:S04]  /*a020*/  LDG.E.S8 R9, desc[UR36][R30.64] ;  /* 0x000000241e097981 */ /* 0x000ea8000c1e1300 */
[----:B------:R-:W2:Y:S04]  /*a030*/  LDG.E.S8 R10, desc[UR36][R28.64] ;  /* 0x000000241c0a7981 */ /* 0x000ea8000c1e1300 */
        /* <DEDUP_REMOVED lines=13> */
[----:B--2-4-:R1:W-:Y:S02]  /*a110*/  STL.128 [R1], R8 ;  /* 0x0000000801007387 */ /* 0x0143e40000100c00 */
[----:B------:R-:W-:-:S07]  /*a120*/  LEPC R20, `(.L_x_191) ;  /* 0x000000001014794e */ /* 0x000fce0000000000 */
[----:B-1----:R-:W-:Y:S05]  /*a130*/  CALL.ABS.NOINC R12 ;  /* 0x000000000c007343 */ /* 0x002fea0003c00000 */
.L_x_191:
        /* <DEDUP_REMOVED lines=15> */
.L_x_192:
        /* <DEDUP_REMOVED lines=15> */
.L_x_193:
        /* <DEDUP_REMOVED lines=15> */
.L_x_194:
[----:B------:R-:W-:-:S07]  /*a410*/  IADD3 R24, PT, PT, R24, 0x4, RZ ;  /* 0x0000000418187810 */ /* 0x000fce0007ffe0ff */
.L_x_190:
[----:B------:R-:W-:-:S13]  /*a420*/  LOP3.LUT P0, R17, R17, 0x3, RZ, 0xc0, !PT ;  /* 0x0000000311117812 */ /* 0x000fda000780c0ff */
[----:B------:R-:W-:Y:S05]  /*a430*/  @!P0 EXIT ;  /* 0x000000000000894d */ /* 0x000fea0003800000 */
[----:B------:R-:W0:Y:S01]  /*a440*/  LDCU.64 UR4, c[0x0][0x388] ;  /* 0x00007100ff0477ac */ /* 0x000e220008000a00 */
[----:B------:R-:W-:Y:S01]  /*a450*/  IMAD.MOV R17, RZ, RZ, -R17 ;  /* 0x000000ffff117224 */ /* 0x000fe200078e0a11 */
[----:B0-----:R-:W-:-:S05]  /*a460*/  IADD3 R24, P0, PT, R24, UR4, RZ ;  /* 0x0000000418187c10 */ /* 0x001fca000ff1e0ff */
[----:B------:R-:W-:-:S08]  /*a470*/  IMAD.X R25, RZ, RZ, UR5, P0 ;  /* 0x00000005ff197e24 */ /* 0x000fd000080e06ff */
.L_x_196:
[----:B------:R-:W-:Y:S01]  /*a480*/  MOV R12, R24 ;  /* 0x00000018000c7202 */ /* 0x000fe20000000f00 */
[----:B------:R-:W-:Y:S01]  /*a490*/  IMAD.MOV.U32 R13, RZ, RZ, R25 ;  /* 0x000000ffff0d7224 */ /* 0x000fe200078e0019 */
[----:B------:R-:W2:Y:S04]  /*a4a0*/  LDG.E.S8 R9, desc[UR36][R30.64] ;  /* 0x000000241e097981 */ /* 0x000ea8000c1e1300 */
[----:B------:R-:W2:Y:S04]  /*a4b0*/  LDG.E.S8 R10, desc[UR36][R28.64] ;  /* 0x000000241c0a7981 */ /* 0x000ea8000c1e1300 */
        /* <DEDUP_REMOVED lines=11> */
[----:B--2-4-:R1:W-:Y:S02]  /*a570*/  STL.128 [R1], R8 ;  /* 0x0000000801007387 */ /* 0x0143e40000100c00 */
[----:B------:R-:W-:-:S07]  /*a580*/  LEPC R20, `(.L_x_195) ;  /* 0x000000001014794e */ /* 0x000fce0000000000 */
[----:B-1----:R-:W-:Y:S05]  /*a590*/  CALL.ABS.NOINC R14 ;  /* 0x000000000e007343 */ /* 0x002fea0003c00000 */
.L_x_195:
        /* <DEDUP_REMOVED lines=8> */
.L_x_142:
[----:B------:R-:W-:-:S13]  /*a620*/  ISETP.NE.AND P0, PT, R0, 0x7, PT ;  /* 0x000000070000780c */ /* 0x000fda0003f05270 */
[----:B------:R-:W-:Y:S05]  /*a630*/  @!P0 BRA `(.L_x_197) ;  /* 0x0000001c00c88947 */ /* 0x000fea0003800000 */
[----:B------:R-:W-:-:S13]  /*a640*/  ISETP.NE.AND P0, PT, R0, 0x8, PT ;  /* 0x000000080000780c */ /* 0x000fda0003f05270 */
[----:B------:R-:W-:Y:S05]  /*a650*/  @P0 EXIT ;  /* 0x000000000000094d */ /* 0x000fea0003800000 */
[----:B------:R-:W-:-:S13]  /*a660*/  ISETP.NE.AND P0, PT, R17, RZ, PT ;  /* 0x000000ff1100720c */ /* 0x000fda0003f05270 */
[----:B------:R-:W-:Y:S05]  /*a670*/  @!P0 EXIT ;  /* 0x000000000000894d */ /* 0x000fea0003800000 */
[----:B------:R-:W0:Y:S01]  /*a680*/  I2F.U32.RP R3, R17 ;  /* 0x0000001100037306 */ /* 0x000e220000209000 */
[-C--:B------:R-:W-:Y:S01]  /*a690*/  IMAD R6, R17, R17.reuse, RZ ;  /* 0x0000001111067224 */ /* 0x080fe200078e02ff */
[----:B------:R-:W1:Y:S01]  /*a6a0*/  S2UR UR4, SR_CTAID.X ;  /* 0x00000000000479c3 */ /* 0x000e620000002500 */
[----:B------:R-:W2:Y:S01]  /*a6b0*/  S2R R30, SR_TID.X ;  /* 0x00000000001e7919 */ /* 0x000ea20000002100 */
[----:B------:R-:W-:Y:S02]  /*a6c0*/  IMAD.MOV.U32 R27, RZ, RZ, RZ ;  /* 0x000000ffff1b7224 */ /* 0x000fe400078e00ff */
[CC--:B------:R-:W-:Y:S01]  /*a6d0*/  IMAD R0, R6.reuse, R17.reuse, RZ ;  /* 0x0000001106007224 */ /* 0x0c0fe200078e02ff */
[----:B------:R-:W-:Y:S01]  /*a6e0*/  ISETP.NE.U32.AND P2, PT, R6, RZ, PT ;  /* 0x000000ff0600720c */ /* 0x000fe20003f45070 */
[----:B------:R-:W-:Y:S02]  /*a6f0*/  I2F.U32.RP R9, R6 ;  /* 0x0000000600097306 */ /* 0x000fe40000209000 */
[----:B------:R-:W-:Y:S01]  /*a700*/  IMAD R8, R0, R17, RZ ;  /* 0x0000001100087224 */ /* 0x000fe200078e02ff */
[----:B------:R-:W-:-:S05]  /*a710*/  IADD3 R19, PT, PT, RZ, -R0, RZ ;  /* 0x80000000ff137210 */ /* 0x000fca0007ffe0ff */
[----:B0-----:R-:W0:Y:S08]  /*a720*/  MUFU.RCP R3, R3 ;  /* 0x0000000300037308 */ /* 0x001e300000001000 */
[----:B------:R-:W3:Y:S08]  /*a730*/  I2F.U32.RP R10, R0 ;  /* 0x00000000000a7306 */ /* 0x000ef00000209000 */
[----:B------:R-:W-:Y:S01]  /*a740*/  I2F.U32.RP R4, R8 ;  /* 0x0000000800047306 */ /* 0x000fe20000209000 */
[----:B0-----:R-:W-:-:S02]  /*a750*/  VIADD R5, R3, 0xffffffe ;  /* 0x0ffffffe03057836 */ /* 0x001fc40000000000 */
[----:B------:R-:W-:-:S05]  /*a760*/  IMAD R3, R8, R17, RZ ;  /* 0x0000001108037224 */ /* 0x000fca00078e02ff */
[----:B------:R-:W0:Y:S08]  /*a770*/  MUFU.RCP R9, R9 ;  /* 0x0000000900097308 */ /* 0x000e300000001000 */
[----:B------:R-:W4:Y:S08]  /*a780*/  I2F.U32.RP R7, R3 ;  /* 0x0000000300077306 */ /* 0x000f300000209000 */
[----:B---3--:R-:W3:Y:S01]  /*a790*/  MUFU.RCP R10, R10 ;  /* 0x0000000a000a7308 */ /* 0x008ee20000001000 */
[----:B0-----:R-:W-:-:S02]  /*a7a0*/  VIADD R12, R9, 0xffffffe ;  /* 0x0ffffffe090c7836 */ /* 0x001fc40000000000 */
[----:B------:R-:W-:-:S05]  /*a7b0*/  IMAD.MOV R9, RZ, RZ, -R6 ;  /* 0x000000ffff097224 */ /* 0x000fca00078e0a06 */
[----:B------:R-:W0:Y:S08]  /*a7c0*/  MUFU.RCP R4, R4 ;  /* 0x0000000400047308 */ /* 0x000e300000001000 */
[----:B----4-:R-:W4:Y:S01]  /*a7d0*/  MUFU.RCP R7, R7 ;  /* 0x0000000700077308 */ /* 0x010f220000001000 */
[----:B---3--:R-:W-:-:S07]  /*a7e0*/  IADD3 R14, PT, PT, R10, 0xffffffe, RZ ;  /* 0x0ffffffe0a0e7810 */ /* 0x008fce0007ffe0ff */
[----:B------:R3:W5:Y:S01]  /*a7f0*/  F2I.FTZ.U32.TRUNC.NTZ R13, R12 ;  /* 0x0000000c000d7305 */ /* 0x000762000021f000 */
[----:B0-----:R-:W-:-:S07]  /*a800*/  VIADD R10, R4, 0xffffffe ;  /* 0x0ffffffe040a7836 */ /* 0x001fce0000000000 */
[----:B------:R0:W1:Y:S01]  /*a810*/  F2I.FTZ.U32.TRUNC.NTZ R15, R14 ;  /* 0x0000000e000f7305 */ /* 0x000062000021f000 */
[----:B---3--:R-:W-:Y:S02]  /*a820*/  IMAD.MOV.U32 R12, RZ, RZ, RZ ;  /* 0x000000ffff0c7224 */ /* 0x008fe400078e00ff */
[----:B----4-:R-:W-:Y:S02]  /*a830*/  VIADD R7, R7, 0xffffffe ;  /* 0x0ffffffe07077836 */ /* 0x010fe40000000000 */
[----:B-----5:R-:W-:-:S03]  /*a840*/  IMAD R9, R9, R13, RZ ;  /* 0x0000000d09097224 */ /* 0x020fc600078e02ff */
[----:B------:R-:W3:Y:S01]  /*a850*/  F2I.FTZ.U32.TRUNC.NTZ R5, R5 ;  /* 0x0000000500057305 */ /* 0x000ee2000021f000 */
[----:B0-----:R-:W-:Y:S02]  /*a860*/  IMAD.MOV.U32 R14, RZ, RZ, RZ ;  /* 0x000000ffff0e7224 */ /* 0x001fe400078e00ff */
[----:B------:R-:W-:Y:S01]  /*a870*/  IMAD.HI.U32 R9, R13, R9, R12 ;  /* 0x000000090d097227 */ /* 0x000fe200078e000c */
[----:B------:R-:W-:-:S03]  /*a880*/  IADD3 R12, PT, PT, RZ, -R3, RZ ;  /* 0x80000003ff0c7210 */ /* 0x000fc60007ffe0ff */
[----:B-1----:R-:W-:Y:S01]  /*a890*/  IMAD R19, R19, R15, RZ ;  /* 0x0000000f13137224 */ /* 0x002fe200078e02ff */
[----:B------:R0:W1:Y:S03]  /*a8a0*/  F2I.FTZ.U32.TRUNC.NTZ R11, R10 ;  /* 0x0000000a000b7305 */ /* 0x000066000021f000 */
[----:B------:R-:W-:Y:S01]  /*a8b0*/  IMAD.HI.U32 R19, R15, R19, R14 ;  /* 0x000000130f137227 */ /* 0x000fe200078e000e */
[----:B---3--:R-:W-:-:S04]  /*a8c0*/  IADD3 R4, PT, PT, RZ, -R5, RZ ;  /* 0x80000005ff047210 */ /* 0x008fc80007ffe0ff */
[----:B------:R3:W4:Y:S01]  /*a8d0*/  F2I.FTZ.U32.TRUNC.NTZ R13, R7 ;  /* 0x00000007000d7305 */ /* 0x000722000021f000 */
[----:B0-----:R-:W-:Y:S02]  /*a8e0*/  IMAD.MOV R10, RZ, RZ, -R8 ;  /* 0x000000ffff0a7224 */ /* 0x001fe400078e0a08 */
[----:B------:R-:W-:-:S04]  /*a8f0*/  IMAD.HI.U32 R14, R9, UR4, RZ ;  /* 0x00000004090e7c27 */ /* 0x000fc8000f8e00ff */
[----:B------:R-:W-:Y:S02]  /*a900*/  IMAD R15, R4, R17, RZ ;  /* 0x00000011040f7224 */ /* 0x000fe400078e02ff */
[----:B-1----:R-:W-:Y:S02]  /*a910*/  IMAD R9, R10, R11, RZ ;  /* 0x0000000b0a097224 */ /* 0x002fe400078e02ff */
[----:B------:R-:W-:Y:S02]  /*a920*/  HFMA2 R10, -RZ, RZ, 0, 0 ;  /* 0x00000000ff0a7431 */ /* 0x000fe400000001ff */
[----:B------:R-:W-:Y:S02]  /*a930*/  IMAD.MOV.U32 R4, RZ, RZ, RZ ;  /* 0x000000ffff047224 */ /* 0x000fe400078e00ff */
[----:B---3--:R-:W-:Y:S02]  /*a940*/  IMAD.MOV R7, RZ, RZ, -R14 ;  /* 0x000000ffff077224 */ /* 0x008fe400078e0a0e */
[----:B------:R-:W-:-:S04]  /*a950*/  IMAD.HI.U32 R15, R5, R15, R4 ;  /* 0x0000000f050f7227 */ /* 0x000fc800078e0004 */
[----:B----4-:R-:W-:Y:S02]  /*a960*/  IMAD R5, R12, R13, RZ ;  /* 0x0000000d0c057224 */ /* 0x010fe400078e02ff */
[----:B------:R-:W-:Y:S02]  /*a970*/  IMAD.MOV.U32 R12, RZ, RZ, RZ ;  /* 0x000000ffff0c7224 */ /* 0x000fe400078e00ff */
[----:B------:R-:W-:-:S04]  /*a980*/  IMAD.HI.U32 R20, R19, UR4, RZ ;  /* 0x0000000413147c27 */ /* 0x000fc8000f8e00ff */
[----:B------:R-:W-:-:S04]  /*a990*/  IMAD.HI.U32 R10, R11, R9, R10 ;  /* 0x000000090b0a7227 */ /* 0x000fc800078e000a */
[----:B------:R-:W-:-:S04]  /*a9a0*/  IMAD.HI.U32 R12, R13, R5, R12 ;  /* 0x000000050d0c7227 */ /* 0x000fc800078e000c */
[----:B------:R-:W-:Y:S02]  /*a9b0*/  IMAD R9, R6, R7, UR4 ;  /* 0x0000000406097e24 */ /* 0x000fe4000f8e0207 */
[----:B------:R-:W-:Y:S02]  /*a9c0*/  IMAD.MOV R5, RZ, RZ, -R20 ;  /* 0x000000ffff057224 */ /* 0x000fe400078e0a14 */
[----:B------:R-:W-:Y:S01]  /*a9d0*/  IMAD.HI.U32 R7, R15, UR4, RZ ;  /* 0x000000040f077c27 */ /* 0x000fe2000f8e00ff */
[----:B------:R-:W-:-:S03]  /*a9e0*/  ISETP.GE.U32.AND P4, PT, R9, R6, PT ;  /* 0x000000060900720c */ /* 0x000fc60003f86070 */
[----:B------:R-:W-:Y:S01]  /*a9f0*/  IMAD R11, R0, R5, UR4 ;  /* 0x00000004000b7e24 */ /* 0x000fe2000f8e0205 */
[----:B------:R-:W-:Y:S01]  /*aa00*/  IADD3 R4, PT, PT, -R7, RZ, RZ ;  /* 0x000000ff07047210 */ /* 0x000fe20007ffe1ff */
[----:B------:R-:W-:-:S03]  /*aa10*/  IMAD.HI.U32 R10, R10, UR4, RZ ;  /* 0x000000040a0a7c27 */ /* 0x000fc6000f8e00ff */
[----:B------:R-:W-:Y:S01]  /*aa20*/  ISETP.GE.U32.AND P3, PT, R11, R0, PT ;  /* 0x000000000b00720c */ /* 0x000fe20003f66070 */
[----:B------:R-:W-:-:S04]  /*aa30*/  IMAD.HI.U32 R12, R12, UR4, RZ ;  /* 0x000000040c0c7c27 */ /* 0x000fc8000f8e00ff */
[----:B------:R-:W-:Y:S01]  /*aa40*/  IMAD.MOV R5, RZ, RZ, -R10 ;  /* 0x000000ffff057224 */ /* 0x000fe200078e0a0a */
[----:B------:R-:W-:Y:S01]  /*aa50*/  @P4 IADD3 R9, PT, PT, -R6, R9, RZ ;  /* 0x0000000906094210 */ /* 0x000fe20007ffe1ff */
[----:B------:R-:W-:Y:S02]  /*aa60*/  IMAD R18, R17, R4, UR4 ;  /* 0x0000000411127e24 */ /* 0x000fe4000f8e0204 */
[----:B------:R-:W-:Y:S01]  /*aa70*/  IMAD.MOV R4, RZ, RZ, -R12 ;  /* 0x000000ffff047224 */ /* 0x000fe200078e0a0c */
[----:B------:R-:W-:Y:S01]  /*aa80*/  ISETP.GE.U32.AND P1, PT, R9, R6, PT ;  /* 0x000000060900720c */ /* 0x000fe20003f26070 */
[----:B------:R-:W-:Y:S01]  /*aa90*/  IMAD R5, R8, R5, UR4 ;  /* 0x0000000408057e24 */ /* 0x000fe2000f8e0205 */
[----:B------:R-:W-:Y:S01]  /*aaa0*/  ISETP.GE.U32.AND P5, PT, R18, R17, PT ;  /* 0x000000111200720c */ /* 0x000fe20003fa6070 */
[----:B------:R-:W-:Y:S02]  /*aab0*/  IMAD R4, R3, R4, UR4 ;  /* 0x0000000403047e24 */ /* 0x000fe4000f8e0204 */
[----:B------:R-:W-:Y:S01]  /*aac0*/  @P3 IMAD.IADD R11, R11, 0x1, -R0 ;  /* 0x000000010b0b3824 */ /* 0x000fe200078e0a00 */
[----:B------:R-:W-:Y:S01]  /*aad0*/  ISETP.GE.U32.AND P6, PT, R5, R8, PT ;  /* 0x000000080500720c */ /* 0x000fe20003fc6070 */
[----:B------:R-:W-:Y:S01]  /*aae0*/  @P4 VIADD R14, R14, 0x1 ;  /* 0x000000010e0e4836 */ /* 0x000fe20000000000 */
[----:B------:R-:W-:Y:S01]  /*aaf0*/  ISETP.GE.U32.AND P0, PT, R4, R3, PT ;  /* 0x000000030400720c */ /* 0x000fe20003f06070 */
[----:B------:R-:W-:Y:S01]  /*ab00*/  @P3 VIADD R20, R20, 0x1 ;  /* 0x0000000114143836 */ /* 0x000fe20000000000 */
[----:B------:R-:W-:-:S03]  /*ab10*/  ISETP.GE.U32.AND P4, PT, R11, R0, PT ;  /* 0x000000000b00720c */ /* 0x000fc60003f86070 */
[----:B------:R-:W-:Y:S01]  /*ab20*/  @P1 VIADD R14, R14, 0x1 ;  /* 0x000000010e0e1836 */ /* 0x000fe20000000000 */
[----:B------:R-:W-:Y:S02]  /*ab30*/  @!P2 LOP3.LUT R14, RZ, R6, RZ, 0x33, !PT ;  /* 0x00000006ff0ea212 */ /* 0x000fe400078e33ff */
[-C--:B------:R-:W-:Y:S02]  /*ab40*/  @P5 IADD3 R18, PT, PT, R18, -R17.reuse, RZ ;  /* 0x8000001112125210 */ /* 0x080fe40007ffe0ff */
[----:B------:R-:W-:Y:S01]  /*ab50*/  @P5 IADD3 R7, PT, PT, R7, 0x1, RZ ;  /* 0x0000000107075810 */ /* 0x000fe20007ffe0ff */
[----:B------:R-:W-:Y:S01]  /*ab60*/  @P6 IMAD.IADD R5, R5, 0x1, -R8 ;  /* 0x0000000105056824 */ /* 0x000fe200078e0a08 */
[----:B------:R-:W-:Y:S01]  /*ab70*/  ISETP.GE.U32.AND P1, PT, R18, R17, PT ;  /* 0x000000111200720c */ /* 0x000fe20003f26070 */
[----:B------:R-:W-:Y:S01]  /*ab80*/  @P6 VIADD R10, R10, 0x1 ;  /* 0x000000010a0a6836 */ /* 0x000fe20000000000 */
[----:B------:R-:W-:Y:S01]  /*ab90*/  @P0 IADD3 R4, PT, PT, -R3, R4, RZ ;  /* 0x0000000403040210 */ /* 0x000fe20007ffe1ff */
[----:B------:R-:W-:Y:S01]  /*aba0*/  @P4 VIADD R20, R20, 0x1 ;  /* 0x0000000114144836 */ /* 0x000fe20000000000 */
[----:B------:R-:W-:-:S02]  /*abb0*/  ISETP.NE.U32.AND P6, PT, R0, RZ, PT ;  /* 0x000000ff0000720c */ /* 0x000fc40003fc5070 */
[----:B------:R-:W-:Y:S02]  /*abc0*/  ISETP.GE.U32.AND P2, PT, R5, R8, PT ;  /* 0x000000080500720c */ /* 0x000fe40003f46070 */
[----:B------:R-:W-:Y:S02]  /*abd0*/  ISETP.NE.U32.AND P5, PT, R8, RZ, PT ;  /* 0x000000ff0800720c */ /* 0x000fe40003fa5070 */
[----:B------:R-:W-:Y:S02]  /*abe0*/  ISETP.GE.U32.AND P3, PT, R4, R3, PT ;  /* 0x000000030400720c */ /* 0x000fe40003f66070 */
[----:B------:R-:W-:Y:S01]  /*abf0*/  ISETP.NE.U32.AND P4, PT, R3, RZ, PT ;  /* 0x000000ff0300720c */ /* 0x000fe20003f85070 */
[----:B------:R-:W-:Y:S01]  /*ac00*/  @P1 VIADD R7, R7, 0x1 ;  /* 0x0000000107071836 */ /* 0x000fe20000000000 */
[----:B------:R-:W-:Y:S02]  /*ac10*/  @P0 IADD3 R12, PT, PT, R12, 0x1, RZ ;  /* 0x000000010c0c0810 */ /* 0x000fe40007ffe0ff */
[----:B------:R-:W-:-:S02]  /*ac20*/  ISETP.NE.U32.AND P1, PT, R17, RZ, PT ;  /* 0x000000ff1100720c */ /* 0x000fc40003f25070 */
[----:B------:R-:W-:Y:S01]  /*ac30*/  @!P6 LOP3.LUT R20, RZ, R0, RZ, 0x33, !PT ;  /* 0x00000000ff14e212 */ /* 0x000fe200078e33ff */
[----:B------:R-:W-:Y:S01]  /*ac40*/  @P2 VIADD R10, R10, 0x1 ;  /* 0x000000010a0a2836 */ /* 0x000fe20000000000 */
[----:B------:R-:W-:Y:S01]  /*ac50*/  LOP3.LUT R5, RZ, R17, RZ, 0x33, !PT ;  /* 0x00000011ff057212 */ /* 0x000fe200078e33ff */
[----:B------:R-:W-:Y:S01]  /*ac60*/  IMAD.HI.U32 R0, R15, R14, RZ ;  /* 0x0000000e0f007227 */ /* 0x000fe200078e00ff */
[----:B------:R-:W-:Y:S02]  /*ac70*/  @!P5 LOP3.LUT R10, RZ, R8, RZ, 0x33, !PT ;  /* 0x00000008ff0ad212 */ /* 0x000fe400078e33ff */
[----:B------:R-:W-:Y:S01]  /*ac80*/  SEL R4, R5, R7, !P1 ;  /* 0x0000000705047207 */ /* 0x000fe20004800000 */
[----:B------:R-:W-:Y:S01]  /*ac90*/  @P3 VIADD R12, R12, 0x1 ;  /* 0x000000010c0c3836 */ /* 0x000fe20000000000 */
[----:B------:R-:W-:Y:S01]  /*aca0*/  @!P4 LOP3.LUT R12, RZ, R3, RZ, 0x33, !PT ;  /* 0x00000003ff0cc212 */ /* 0x000fe200078e33ff */
[----:B------:R-:W-:Y:S01]  /*acb0*/  IMAD.HI.U32 R8, R15, R20, RZ ;  /* 0x000000140f087227 */ /* 0x000fe200078e00ff */
[----:B------:R-:W-:-:S03]  /*acc0*/  IADD3 R7, PT, PT, -R0, RZ, RZ ;  /* 0x000000ff00077210 */ /* 0x000fc60007ffe1ff */
[----:B------:R-:W-:-:S04]  /*acd0*/  IMAD.HI.U32 R0, R15, R10, RZ ;  /* 0x0000000a0f007227 */ /* 0x000fc800078e00ff */
[----:B------:R-:W-:Y:S01]  /*ace0*/  IMAD.HI.U32 R6, R15, R4, RZ ;  /* 0x000000040f067227 */ /* 0x000fe200078e00ff */
[----:B------:R-:W-:-:S03]  /*acf0*/  IADD3 R0, PT, PT, -R0, RZ, RZ ;  /* 0x000000ff00007210 */ /* 0x000fc60007ffe1ff */
[----:B------:R-:W-:-:S04]  /*ad00*/  IMAD.HI.U32 R3, R15, R12, RZ ;  /* 0x0000000c0f037227 */ /* 0x000fc800078e00ff */
[----:B------:R-:W-:Y:S02]  /*ad10*/  IMAD.MOV R6, RZ, RZ, -R6 ;  /* 0x000000ffff067224 */ /* 0x000fe400078e0a06 */
[----:B------:R-:W-:Y:S02]  /*ad20*/  IMAD.MOV R8, RZ, RZ, -R8 ;  /* 0x000000ffff087224 */ /* 0x000fe400078e0a08 */
[----:B------:R-:W-:Y:S02]  /*ad30*/  IMAD.MOV R3, RZ, RZ, -R3 ;  /* 0x000000ffff037224 */ /* 0x000fe400078e0a03 */
[C---:B------:R-:W-:Y:S02]  /*ad40*/  IMAD R14, R17.reuse, R7, R14 ;  /* 0x00000007110e7224 */ /* 0x040fe400078e020e */
[C---:B------:R-:W-:Y:S02]  /*ad50*/  IMAD R10, R17.reuse, R0, R10 ;  /* 0x00000000110a7224 */ /* 0x040fe400078e020a */
[C---:B------:R-:W-:Y:S01]  /*ad60*/  IMAD R6, R17.reuse, R6, R4 ;  /* 0x0000000611067224 */ /* 0x040fe200078e0204 */
[-C--:B------:R-:W-:Y:S01]  /*ad70*/  ISETP.GE.U32.AND P4, PT, R14, R17.reuse, PT ;  /* 0x000000110e00720c */ /* 0x080fe20003f86070 */
[C---:B------:R-:W-:Y:S01]  /*ad80*/  IMAD R8, R17.reuse, R8, R20 ;  /* 0x0000000811087224 */ /* 0x040fe200078e0214 */
[----:B------:R-:W-:Y:S01]  /*ad90*/  ISETP.GE.U32.AND P0, PT, R10, R17, PT ;  /* 0x000000110a00720c */ /* 0x000fe20003f06070 */
[----:B------:R-:W-:Y:S01]  /*ada0*/  IMAD R12, R17, R3, R12 ;  /* 0x00000003110c7224 */ /* 0x000fe200078e020c */
[----:B------:R-:W-:-:S02]  /*adb0*/  ISETP.GE.U32.AND P3, PT, R6, R17, PT ;  /* 0x000000110600720c */ /* 0x000fc40003f66070 */
[-C--:B------:R-:W-:Y:S02]  /*adc0*/  ISETP.GE.U32.AND P5, PT, R8, R17.reuse, PT ;  /* 0x000000110800720c */ /* 0x080fe40003fa6070 */
[----:B------:R-:W-:Y:S02]  /*add0*/  ISETP.GE.U32.AND P2, PT, R12, R17, PT ;  /* 0x000000110c00720c */ /* 0x000fe40003f46070 */
[----:B------:R-:W-:-:S03]  /*ade0*/  IADD3 R4, PT, PT, -R4, RZ, RZ ;  /* 0x000000ff04047210 */ /* 0x000fc60007ffe1ff */
[--C-:B------:R-:W-:Y:S02]  /*adf0*/  @P4 IMAD.IADD R14, R14, 0x1, -R17.reuse ;  /* 0x000000010e0e4824 */ /* 0x100fe400078e0a11 */
[--C-:B------:R-:W-:Y:S02]  /*ae00*/  @P0 IMAD.IADD R10, R10, 0x1, -R17.reuse ;  /* 0x000000010a0a0824 */ /* 0x100fe400078e0a11 */
[-C--:B------:R-:W-:Y:S01]  /*ae10*/  @P3 IADD3 R6, PT, PT, R6, -R17.reuse, RZ ;  /* 0x8000001106063210 */ /* 0x080fe20007ffe0ff */
[----:B------:R-:W-:Y:S01]  /*ae20*/  IMAD R25, R17, R4, UR4 ;  /* 0x0000000411197e24 */ /* 0x000fe2000f8e0204 */
[-C--:B------:R-:W-:Y:S01]  /*ae30*/  ISETP.GE.U32.AND P3, PT, R14, R17.reuse, PT ;  /* 0x000000110e00720c */ /* 0x080fe20003f66070 */
[----:B------:R-:W-:Y:S01]  /*ae40*/  @P5 IMAD.IADD R8, R8, 0x1, -R17 ;  /* 0x0000000108085824 */ /* 0x000fe200078e0a11 */
[-C--:B------:R-:W-:Y:S02]  /*ae50*/  @P2 IADD3 R12, PT, PT, R12, -R17.reuse, RZ ;  /* 0x800000110c0c2210 */ /* 0x080fe40007ffe0ff */
[----:B------:R-:W-:-:S02]  /*ae60*/  ISETP.GE.U32.AND P4, PT, R6, R17, PT ;  /* 0x000000110600720c */ /* 0x000fc40003f86070 */
[-C--:B------:R-:W-:Y:S02]  /*ae70*/  ISETP.GE.U32.AND P0, PT, R10, R17.reuse, PT ;  /* 0x000000110a00720c */ /* 0x080fe40003f06070 */
[-C--:B------:R-:W-:Y:S02]  /*ae80*/  ISETP.GE.U32.AND P2, PT, R12, R17.reuse, PT ;  /* 0x000000110c00720c */ /* 0x080fe40003f46070 */
[----:B------:R-:W-:-:S03]  /*ae90*/  ISETP.GE.U32.AND P5, PT, R8, R17, PT ;  /* 0x000000110800720c */ /* 0x000fc60003fa6070 */
[----:B------:R-:W-:-:S04]  /*aea0*/  @P3 IMAD.IADD R14, R14, 0x1, -R17 ;  /* 0x000000010e0e3824 */ /* 0x000fc800078e0a11 */
[--C-:B------:R-:W-:Y:S01]  /*aeb0*/  @P4 IMAD.IADD R6, R6, 0x1, -R17.reuse ;  /* 0x0000000106064824 */ /* 0x100fe200078e0a11 */
[C---:B------:R-:W-:Y:S01]  /*aec0*/  SEL R18, R5.reuse, R14, !P1 ;  /* 0x0000000e05127207 */ /* 0x040fe20004800000 */
[--C-:B------:R-:W-:Y:S01]  /*aed0*/  @P0 IMAD.IADD R10, R10, 0x1, -R17.reuse ;  /* 0x000000010a0a0824 */ /* 0x100fe200078e0a11 */
[----:B--2---:R-:W-:Y:S01]  /*aee0*/  IADD3 R30, P0, PT, R30, UR38, RZ ;  /* 0x000000261e1e7c10 */ /* 0x004fe2000ff1e0ff */
[----:B------:R-:W-:Y:S01]  /*aef0*/  @P2 IMAD.IADD R12, R12, 0x1, -R17 ;  /* 0x000000010c0c2824 */ /* 0x000fe200078e0a11 */
[C---:B------:R-:W-:Y:S02]  /*af00*/  SEL R19, R5.reuse, R6, !P1 ;  /* 0x0000000605137207 */ /* 0x040fe40004800000 */
[----:B------:R-:W-:Y:S01]  /*af10*/  @P5 IADD3 R8, PT, PT, R8, -R17, RZ ;  /* 0x8000001108085210 */ /* 0x000fe20007ffe0ff */
[----:B------:R-:W-:Y:S01]  /*af20*/  IMAD.X R31, RZ, RZ, UR39, P0 ;  /* 0x00000027ff1f7e24 */ /* 0x000fe200080e06ff */
[C---:B------:R-:W-:Y:S02]  /*af30*/  SEL R23, R5.reuse, R10, !P1 ;  /* 0x0000000a05177207 */ /* 0x040fe40004800000 */
[----:B------:R-:W-:-:S02]  /*af40*/  SEL R22, R5, R8, !P1 ;  /* 0x0000000805167207 */ /* 0x000fc40004800000 */
[----:B------:R-:W-:Y:S02]  /*af50*/  SEL R24, R5, R12, !P1 ;  /* 0x0000000c05187207 */ /* 0x000fe40004800000 */
[----:B------:R-:W-:-:S13]  /*af60*/  ISETP.GE.U32.AND P1, PT, R17, 0x8, PT ;  /* 0x000000081100780c */ /* 0x000fda0003f26070 */
[----:B------:R-:W-:Y:S05]  /*af70*/  @!P1 BRA `(.L_x_198) ;  /* 0x0000000800d49947 */ /* 0x000fea0003800000 */
[----:B------:R-:W-:Y:S02]  /*af80*/  UIADD3 UR4, UP0, UPT, UR38, 0x3, URZ ;  /* 0x0000000326047890 */ /* 0x000fe4000ff1e0ff */
[----:B------:R-:W-:Y:S01]  /*af90*/  IADD3 R36, P0, PT, R25, UR38, RZ ;  /* 0x0000002619247c10 */ /* 0x000fe2000ff1e0ff */
[----:B------:R-:W-:Y:S01]  /*afa0*/  BSSY.RECONVERGENT B6, `(.L_x_198) ;  /* 0x00000b2000067945 */ /* 0x000fe20003800200 */
[----:B------:R-:W-:Y:S01]  /*afb0*/  IADD3 R34, P1, PT, R19, UR38, RZ ;  /* 0x0000002613227c10 */ /* 0x000fe2000ff3e0ff */
[----:B------:R-:W-:Y:S01]  /*afc0*/  UIADD3.X UR5, UPT, UPT, URZ, UR39, URZ, UP0, !UPT ;  /* 0x00000027ff057290 */ /* 0x000fe200087fe4ff */
[----:B------:R-:W-:Y:S01]  /*afd0*/  LOP3.LUT R26, R17, 0xfffffff8, RZ, 0xc0, !PT ;  /* 0xfffffff8111a7812 */ /* 0x000fe200078ec0ff */
[----:B------:R-:W-:Y:S01]  /*afe0*/  IMAD.X R37, RZ, RZ, UR39, P0 ;  /* 0x00000027ff257e24 */ /* 0x000fe200080e06ff */
[----:B------:R-:W-:Y:S01]  /*aff0*/  IADD3 R32, P2, PT, R18, UR38, RZ ;  /* 0x0000002612207c10 */ /* 0x000fe2000ff5e0ff */
[----:B------:R-:W-:Y:S01]  /*b000*/  IMAD.X R35, RZ, RZ, UR39, P1 ;  /* 0x00000027ff237e24 */ /* 0x000fe200088e06ff */
[----:B------:R-:W-:Y:S01]  /*b010*/  IADD3 R26, PT, PT, -R26, RZ, RZ ;  /* 0x000000ff1a1a7210 */ /* 0x000fe20007ffe1ff */
[----:B------:R-:W-:Y:S01]  /*b020*/  IMAD.U32 R38, RZ, RZ, UR4 ;  /* 0x00000004ff267e24 */ /* 0x000fe2000f8e00ff */
[----:B------:R-:W-:Y:S01]  /*b030*/  IADD3.X R33, PT, PT, RZ, UR39, RZ, P2, !PT ;  /* 0x00000027ff217c10 */ /* 0x000fe200097fe4ff */
[----:B------:R-:W-:Y:S01]  /*b040*/  IMAD.U32 R39, RZ, RZ, UR5 ;  /* 0x00000005ff277e24 */ /* 0x000fe2000f8e00ff */
[----:B------:R-:W0:Y:S07]  /*b050*/  LDCU.64 UR40, c[0x0][0x388] ;  /* 0x00007100ff2877ac */ /* 0x000e2e0008000a00 */
.L_x_207:
[----:B0-----:R-:W-:Y:S01]  /*b060*/  IADD3 R6, P1, PT, R23, UR40, RZ ;  /* 0x0000002817067c10 */ /* 0x001fe2000ff3e0ff */
[----:B------:R-:W2:Y:S01]  /*b070*/  LDG.E.S8 R9, desc[UR36][R30.64] ;  /* 0x000000241e097981 */ /* 0x000ea2000c1e1300 */
[----:B------:R-:W-:Y:S01]  /*b080*/  IADD3 R20, P2, PT, R24, UR40, RZ ;  /* 0x0000002818147c10 */ /* 0x000fe2000ff5e0ff */
[----:B------:R-:W0:Y:S01]  /*b090*/  LDCU.64 UR4, c[0x4][0x80] ;  /* 0x01001000ff0477ac */ /* 0x000e220008000a00 */
[----:B------:R-:W-:Y:S01]  /*b0a0*/  IADD3 R4, P0, PT, R22, UR40, RZ ;  /* 0x0000002816047c10 */ /* 0x000fe2000ff1e0ff */
[----:B------:R-:W-:Y:S01]  /*b0b0*/  IMAD.X R7, RZ, RZ, UR41, P1 ;  /* 0x00000029ff077e24 */ /* 0x000fe200088e06ff */
[----:B------:R-:W2:Y:S01]  /*b0c0*/  LDG.E.S8 R10, desc[UR36][R36.64] ;  /* 0x00000024240a7981 */ /* 0x000ea2000c1e1300 */
[----:B------:R-:W-:Y:S01]  /*b0d0*/  IMAD.X R21, RZ, RZ, UR41, P2 ;  /* 0x00000029ff157e24 */ /* 0x000fe200090e06ff */
[----:B------:R-:W-:Y:S02]  /*b0e0*/  IADD3.X R5, PT, PT, RZ, UR41, RZ, P0, !PT ;  /* 0x00000029ff057c10 */ /* 0x000fe400087fe4ff */
[----:B------:R-:W3:Y:S04]  /*b0f0*/  LDG.E.S8 R14, desc[UR36][R6.64] ;  /* 0x00000024060e7981 */ /* 0x000ee8000c1e1300 */
[----:B------:R0:W3:Y:S04]  /*b100*/  LDG.E.S8 R13, desc[UR36][R4.64] ;  /* 0x00000024040d7981 */ /* 0x0000e8000c1e1300 */
[----:B------:R-:W3:Y:S04]  /*b110*/  LDG.E.S8 R15, desc[UR36][R20.64] ;  /* 0x00000024140f7981 */ /* 0x000ee8000c1e1300 */
[----:B------:R-:W2:Y:S04]  /*b120*/  LDG.E.S8 R11, desc[UR36][R34.64] ;  /* 0x00000024220b7981 */ /* 0x000ea8000c1e1300 */
[----:B------:R-:W2:Y:S04]  /*b130*/  LDG.E.S8 R8, desc[UR36][R38.64+-0x3] ;  /* 0xfffffd2426087981 */ /* 0x000ea8000c1e1300 */
[----:B------:R-:W3:Y:S01]  /*b140*/  LDG.E.S8 R12, desc[UR36][R32.64] ;  /* 0x00000024200c7981 */ /* 0x000ee2000c1e1300 */
[----:B------:R-:W-:-:S06]  /*b150*/  MOV R40, 0x0 ;  /* 0x0000000000287802 */ /* 0x000fcc0000000f00 */
[----:B------:R-:W1:Y:S01]  /*b160*/  LDC.64 R40, c[0x4][R40] ;  /* 0x0100000028287b82 */ /* 0x000e620000000a00 */
[----:B------:R-:W-:-:S04]  /*b170*/  IADD3 R26, PT, PT, R26, 0x8, RZ ;  /* 0x000000081a1a7810 */ /* 0x000fc80007ffe0ff */
[----:B------:R-:W-:Y:S01]  /*b180*/  ISETP.NE.AND P0, PT, R26, RZ, PT ;  /* 0x000000ff1a00720c */ /* 0x000fe20003f05270 */
[----:B0-----:R-:W-:Y:S01]  /*b190*/  IMAD.U32 R4, RZ, RZ, UR4 ;  /* 0x00000004ff047e24 */ /* 0x001fe2000f8e00ff */
[----:B------:R-:W-:Y:S01]  /*b1a0*/  LOP3.LUT R27, R17, 0x7ffffff8, RZ, 0xc0, !PT ;  /* 0x7ffffff8111b7812 */ /* 0x000fe200078ec0ff */
[----:B------:R-:W-:Y:S01]  /*b1b0*/  IMAD.U32 R5, RZ, RZ, UR5 ;  /* 0x00000005ff057e24 */ /* 0x000fe2000f8e00ff */
[----:B------:R-:W-:Y:S01]  /*b1c0*/  P2R R28, PR, RZ, 0x1 ;  /* 0x00000001ff1c7803 */ /* 0x000fe20000000000 */
[----:B------:R-:W-:Y:S01]  /*b1d0*/  IMAD.MOV.U32 R7, RZ, RZ, R16 ;  /* 0x000000ffff077224 */ /* 0x000fe200078e0010 */
[----:B------:R-:W-:Y:S01]  /*b1e0*/  MOV R6, R2 ;  /* 0x0000000200067202 */ /* 0x000fe20000000f00 */
[----:B--2---:R0:W-:Y:S04]  /*b1f0*/  STL.128 [R1], R8 ;  /* 0x0000000801007387 */ /* 0x0041e80000100c00 */
[----:B-1-3--:R0:W-:Y:S02]  /*b200*/  STL.128 [R1+0x10], R12 ;  /* 0x0000100c01007387 */ /* 0x00a1e40000100c00 */
[----:B------:R-:W-:-:S07]  /*b210*/  LEPC R20, `(.L_x_199) ;  /* 0x000000001014794e */ /* 0x000fce0000000000 */
[----:B0-----:R-:W-:Y:S05]  /*b220*/  CALL.ABS.NOINC R40 ;  /* 0x0000000028007343 */ /* 0x001fea0003c00000 */
.L_x_199:
[----:B------:R-:W-:Y:S01]  /*b230*/  IADD3 R44, P0, PT, R22, UR40, RZ ;  /* 0x00000028162c7c10 */ /* 0x000fe2000ff1e0ff */
        /* <DEDUP_REMOVED lines=8> */
[----:B------:R-:W2:Y:S04]  /*b2c0*/  LDG.E.S8 R10, desc[UR36][R36.64] ;  /* 0x00000024240a7981 */ /* 0x000ea8000c1e1300 */
[----:B------:R-:W2:Y:S04]  /*b2d0*/  LDG.E.S8 R11, desc[UR36][R34.64] ;  /* 0x00000024220b7981 */ /* 0x000ea8000c1e1300 */
[----:B------:R-:W3:Y:S04]  /*b2e0*/  LDG.E.S8 R12, desc[UR36][R32.64] ;  /* 0x00000024200c7981 */ /* 0x000ee8000c1e1300 */
[----:B------:R-:W3:Y:S04]  /*b2f0*/  LDG.E.S8 R13, desc[UR36][R44.64] ;  /* 0x000000242c0d7981 */ /* 0x000ee8000c1e1300 */
[----:B------:R-:W3:Y:S04]  /*b300*/  LDG.E.S8 R14, desc[UR36][R42.64] ;  /* 0x000000242a0e7981 */ /* 0x000ee8000c1e1300 */
[----:B------:R-:W3:Y:S01]  /*b310*/  LDG.E.S8 R15, desc[UR36][R40.64] ;  /* 0x00000024280f7981 */ /* 0x000ee2000c1e1300 */
[----:B------:R-:W-:Y:S01]  /*b320*/  MOV R29, 0x0 ;  /* 0x00000000001d7802 */ /* 0x000fe20000000f00 */
[----:B0-----:R-:W-:Y:S01]  /*b330*/  IMAD.U32 R4, RZ, RZ, UR4 ;  /* 0x00000004ff047e24 */ /* 0x001fe2000f8e00ff */
[----:B------:R-:W-:Y:S01]  /*b340*/  MOV R5, UR5 ;  /* 0x0000000500057c02 */ /* 0x000fe20008000f00 */
[----:B------:R-:W-:-:S02]  /*b350*/  IMAD.MOV.U32 R6, RZ, RZ, R2 ;  /* 0x000000ffff067224 */ /* 0x000fc400078e0002 */
[----:B------:R-:W-:Y:S01]  /*b360*/  IMAD.MOV.U32 R7, RZ, RZ, R16 ;  /* 0x000000ffff077224 */ /* 0x000fe200078e0010 */
[----:B--2---:R0:W-:Y:S04]  /*b370*/  STL.128 [R1], R8 ;  /* 0x0000000801007387 */ /* 0x0041e80000100c00 */
[----:B---3--:R1:W-:Y:S01]  /*b380*/  STL.128 [R1+0x10], R12 ;  /* 0x0000100c01007387 */ /* 0x0083e20000100c00 */
[----:B0-----:R1:W0:Y:S02]  /*b390*/  LDC.64 R8, c[0x4][R29] ;  /* 0x010000001d087b82 */ /* 0x0012240000000a00 */
[----:B------:R-:W-:-:S07]  /*b3a0*/  LEPC R20, `(.L_x_200) ;  /* 0x000000001014794e */ /* 0x000fce0000000000 */
[----:B01----:R-:W-:Y:S05]  /*b3b0*/  CALL.ABS.NOINC R8 ;  /* 0x0000000008007343 */ /* 0x003fea0003c00000 */
.L_x_200:
[----:B------:R-:W2:Y:S01]  /*b3c0*/  LDG.E.S8 R8, desc[UR36][R38.64+-0x1] ;  /* 0xffffff2426087981 */ /* 0x000ea2000c1e1300 */
[----:B------:R-:W0:Y:S03]  /*b3d0*/  LDCU.64 UR4, c[0x4][0x80] ;  /* 0x01001000ff0477ac */ /* 0x000e260008000a00 */
[----:B------:R-:W2:Y:S04]  /*b3e0*/  LDG.E.S8 R9, desc[UR36][R30.64] ;  /* 0x000000241e097981 */ /* 0x000ea8000c1e1300 */
[----:B------:R-:W2:Y:S04]  /*b3f0*/  LDG.E.S8 R10, desc[UR36][R36.64] ;  /* 0x00000024240a7981 */ /* 0x000ea8000c1e1300 */
[----:B------:R-:W2:Y:S04]  /*b400*/  LDG.E.S8 R11, desc[UR36][R34.64] ;  /* 0x00000024220b7981 */ /* 0x000ea8000c1e1300 */
[----:B------:R-:W3:Y:S04]  /*b410*/  LDG.E.S8 R12, desc[UR36][R32.64] ;  /* 0x00000024200c7981 */ /* 0x000ee8000c1e1300 */
[----:B------:R-:W3:Y:S04]  /*b420*/  LDG.E.S8 R13, desc[UR36][R44.64] ;  /* 0x000000242c0d7981 */ /* 0x000ee8000c1e1300 */
[----:B------:R-:W3:Y:S04]  /*b430*/  LDG.E.S8 R14, desc[UR36][R42.64] ;  /* 0x000000242a0e7981 */ /* 0x000ee8000c1e1300 */
[----:B------:R-:W3:Y:S01]  /*b440*/  LDG.E.S8 R15, desc[UR36][R40.64] ;  /* 0x00000024280f7981 */ /* 0x000ee2000c1e1300 */
[----:B0-----:R-:W-:Y:S01]  /*b450*/  MOV R4, UR4 ;  /* 0x0000000400047c02 */ /* 0x001fe20008000f00 */
[----:B------:R-:W-:Y:S01]  /*b460*/  IMAD.U32 R5, RZ, RZ, UR5 ;  /* 0x00000005ff057e24 */ /* 0x000fe2000f8e00ff */
[----:B------:R-:W-:Y:S01]  /*b470*/  MOV R7, R16 ;  /* 0x0000001000077202 */ /* 0x000fe20000000f00 */
[----:B------:R-:W-:Y:S01]  /*b480*/  IMAD.MOV.U32 R6, RZ, RZ, R2 ;  /* 0x000000ffff067224 */ /* 0x000fe200078e0002 */
[----:B--2---:R0:W-:Y:S04]  /*b490*/  STL.128 [R1], R8 ;  /* 0x0000000801007387 */ /* 0x0041e80000100c00 */
[----:B---3--:R1:W-:Y:S01]  /*b4a0*/  STL.128 [R1+0x10], R12 ;  /* 0x0000100c01007387 */ /* 0x0083e20000100c00 */
[----:B0-----:R1:W0:Y:S02]  /*b4b0*/  LDC.64 R8, c[0x4][R29] ;  /* 0x010000001d087b82 */ /* 0x0012240000000a00 */
[----:B------:R-:W-:-:S07]  /*b4c0*/  LEPC R20, `(.L_x_201) ;  /* 0x000000001014794e */ /* 0x000fce0000000000 */
[----:B01----:R-:W-:Y:S05]  /*b4d0*/  CALL.ABS.NOINC R8 ;  /* 0x0000000008007343 */ /* 0x003fea0003c00000 */
.L_x_201:
        /* <DEDUP_REMOVED lines=9> */
[----:B0-----:R-:W-:Y:S01]  /*b570*/  IMAD.U32 R4, RZ, RZ, UR4 ;  /* 0x00000004ff047e24 */ /* 0x001fe2000f8e00ff */
[----:B------:R-:W-:Y:S01]  /*b580*/  MOV R6, R2 ;  /* 0x0000000200067202 */ /* 0x000fe20000000f00 */
[----:B------:R-:W-:-:S02]  /*b590*/  IMAD.U32 R5, RZ, RZ, UR5 ;  /* 0x00000005ff057e24 */ /* 0x000fc4000f8e00ff */
[----:B------:R-:W-:Y:S01]  /*b5a0*/  IMAD.MOV.U32 R7, RZ, RZ, R16 ;  /* 0x000000ffff077224 */ /* 0x000fe200078e0010 */
[----:B--2---:R0:W-:Y:S04]  /*b5b0*/  STL.128 [R1], R8 ;  /* 0x0000000801007387 */ /* 0x0041e80000100c00 */
[----:B---3--:R1:W-:Y:S01]  /*b5c0*/  STL.128 [R1+0x10], R12 ;  /* 0x0000100c01007387 */ /* 0x0083e20000100c00 */
[----:B0-----:R1:W0:Y:S02]  /*b5d0*/  LDC.64 R8, c[0x4][R29] ;  /* 0x010000001d087b82 */ /* 0x0012240000000a00 */
[----:B------:R-:W-:-:S07]  /*b5e0*/  LEPC R20, `(.L_x_202) ;  /* 0x000000001014794e */ /* 0x000fce0000000000 */
[----:B01----:R-:W-:Y:S05]  /*b5f0*/  CALL.ABS.NOINC R8 ;  /* 0x0000000008007343 */ /* 0x003fea0003c00000 */
.L_x_202:
        /* <DEDUP_REMOVED lines=18> */
.L_x_203:
        /* <DEDUP_REMOVED lines=18> */
.L_x_204:
        /* <DEDUP_REMOVED lines=18> */
.L_x_205:
[----:B------:R0:W2:Y:S01]  /*b960*/  LDG.E.S8 R13, desc[UR36][R44.64] ;  /* 0x000000242c0d7981 */ /* 0x0000a2000c1e1300 */
[----:B------:R-:W1:Y:S03]  /*b970*/  LDCU.64 UR4, c[0x4][0x80] ;  /* 0x01001000ff0477ac */ /* 0x000e660008000a00 */
[----:B------:R-:W2:Y:S04]  /*b980*/  LDG.E.S8 R14, desc[UR36][R42.64] ;  /* 0x000000242a0e7981 */ /* 0x000ea8000c1e1300 */
[----:B------:R-:W2:Y:S04]  /*b990*/  LDG.E.S8 R15, desc[UR36][R40.64] ;  /* 0x00000024280f7981 */ /* 0x000ea8000c1e1300 */
[----:B------:R-:W3:Y:S04]  /*b9a0*/  LDG.E.S8 R8, desc[UR36][R38.64+0x4] ;  /* 0x0000042426087981 */ /* 0x000ee8000c1e1300 */
[----:B------:R-:W3:Y:S04]  /*b9b0*/  LDG.E.S8 R9, desc[UR36][R30.64] ;  /* 0x000000241e097981 */ /* 0x000ee8000c1e1300 */
[----:B------:R-:W3:Y:S04]  /*b9c0*/  LDG.E.S8 R10, desc[UR36][R36.64] ;  /* 0x00000024240a7981 */ /* 0x000ee8000c1e1300 */
[----:B------:R-:W3:Y:S04]  /*b9d0*/  LDG.E.S8 R11, desc[UR36][R34.64] ;  /* 0x00000024220b7981 */ /* 0x000ee8000c1e1300 */
[----:B------:R-:W2:Y:S01]  /*b9e0*/  LDG.E.S8 R12, desc[UR36][R32.64] ;  /* 0x00000024200c7981 */ /* 0x000ea2000c1e1300 */
[----:B0-----:R0:W4:Y:S01]  /*b9f0*/  LDC.64 R44, c[0x4][R29] ;  /* 0x010000001d2c7b82 */ /* 0x0011220000000a00 */
[----:B-1----:R-:W-:Y:S01]  /*ba00*/  IMAD.U32 R4, RZ, RZ, UR4 ;  /* 0x00000004ff047e24 */ /* 0x002fe2000f8e00ff */
[----:B------:R-:W-:Y:S01]  /*ba10*/  MOV R5, UR5 ;  /* 0x0000000500057c02 */ /* 0x000fe20008000f00 */
[----:B------:R-:W-:-:S02]  /*ba20*/  IMAD.MOV.U32 R6, RZ, RZ, R2 ;  /* 0x000000ffff067224 */ /* 0x000fc400078e0002 */
[----:B------:R-:W-:Y:S01]  /*ba30*/  IMAD.MOV.U32 R7, RZ, RZ, R16 ;  /* 0x000000ffff077224 */ /* 0x000fe200078e0010 */
[----:B---3--:R0:W-:Y:S04]  /*ba40*/  STL.128 [R1], R8 ;  /* 0x0000000801007387 */ /* 0x0081e80000100c00 */
[----:B--2-4-:R0:W-:Y:S02]  /*ba50*/  STL.128 [R1+0x10], R12 ;  /* 0x0000100c01007387 */ /* 0x0141e40000100c00 */
[----:B------:R-:W-:-:S07]  /*ba60*/  LEPC R20, `(.L_x_206) ;  /* 0x000000001014794e */ /* 0x000fce0000000000 */
[----:B0-----:R-:W-:Y:S05]  /*ba70*/  CALL.ABS.NOINC R44 ;  /* 0x000000002c007343 */ /* 0x001fea0003c00000 */
.L_x_206:
[----:B------:R-:W-:Y:S02]  /*ba80*/  ISETP.NE.AND P6, PT, R28, RZ, PT ;  /* 0x000000ff1c00720c */ /* 0x000fe40003fc5270 */
[----:B------:R-:W-:-:S04]  /*ba90*/  IADD3 R38, P0, PT, R38, 0x8, RZ ;  /* 0x0000000826267810 */ /* 0x000fc80007f1e0ff */
[----:B------:R-:W-:-:S07]  /*baa0*/  IADD3.X R39, PT, PT, RZ, R39, RZ, P0, !PT ;  /* 0x00000027ff277210 */ /* 0x000fce00007fe4ff */
[----:B------:R-:W-:Y:S05]  /*bab0*/  @P6 BRA `(.L_x_207) ;  /* 0xfffffff400686947 */ /* 0x000fea000383ffff */
[----:B------:R-:W-:Y:S05]  /*bac0*/  BSYNC.RECONVERGENT B6 ;  /* 0x0000000000067941 */ /* 0x000fea0003800200 */
.L_x_198:
[----:B------:R-:W-:-:S13]  /*bad0*/  LOP3.LUT P0, R0, R17, 0x7, RZ, 0xc0, !PT ;  /* 0x0000000711007812 */ /* 0x000fda000780c0ff */
[----:B------:R-:W-:Y:S05]  /*bae0*/  @!P0 EXIT ;  /* 0x000000000000894d */ /* 0x000fea0003800000 */
[----:B------:R-:W0:Y:S01]  /*baf0*/  LDCU.64 UR4, c[0x0][0x388] ;  /* 0x00007100ff0477ac */ /* 0x000e220008000a00 */
[----:B------:R-:W-:Y:S02]  /*bb00*/  ISETP.GE.U32.AND P0, PT, R0, 0x4, PT ;  /* 0x000000040000780c */ /* 0x000fe40003f06070 */
[----:B0-----:R-:W-:Y:S02]  /*bb10*/  IADD3 R28, P1, PT, R19, UR4, RZ ;  /* 0x00000004131c7c10 */ /* 0x001fe4000ff3e0ff */
[----:B------:R-:W-:Y:S02]  /*bb20*/  IADD3 R32, P2, PT, R25, UR4, RZ ;  /* 0x0000000419207c10 */ /* 0x000fe4000ff5e0ff */
[----:B------:R-:W-:Y:S01]  /*bb30*/  IADD3 R36, P4, PT, R22, UR4, RZ ;  /* 0x0000000416247c10 */ /* 0x000fe2000ff9e0ff */
[----:B------:R-:W-:Y:S01]  /*bb40*/  IMAD.X R29, RZ, RZ, UR5, P1 ;  /* 0x00000005ff1d7e24 */ /* 0x000fe200088e06ff */
[----:B------:R-:W-:Y:S01]  /*bb50*/  IADD3 R34, P3, PT, R18, UR4, RZ ;  /* 0x0000000412227c10 */ /* 0x000fe2000ff7e0ff */
[----:B------:R-:W-:Y:S01]  /*bb60*/  IMAD.X R33, RZ, RZ, UR5, P2 ;  /* 0x00000005ff217e24 */ /* 0x000fe200090e06ff */
[----:B------:R-:W-:Y:S01]  /*bb70*/  LOP3.LUT R19, R17, 0x3, RZ, 0xc0, !PT ;  /* 0x0000000311137812 */ /* 0x000fe200078ec0ff */
[----:B------:R-:W-:Y:S01]  /*bb80*/  IMAD.X R37, RZ, RZ, UR5, P4 ;  /* 0x00000005ff257e24 */ /* 0x000fe2000a0e06ff */
[----:B------:R-:W-:Y:S01]  /*bb90*/  IADD3.X R35, PT, PT, RZ, UR5, RZ, P3, !PT ;  /* 0x00000005ff237c10 */ /* 0x000fe20009ffe4ff */
[----:B------:R-:W-:Y:S08]  /*bba0*/  @!P0 BRA `(.L_x_208) ;  /* 0x0000000400408947 */ /* 0x000ff00003800000 */
[----:B------:R-:W-:Y:S01]  /*bbb0*/  IADD3 R42, P0, PT, R27, UR4, RZ ;  /* 0x000000041b2a7c10 */ /* 0x000fe2000ff1e0ff */
[----:B------:R-:W2:Y:S01]  /*bbc0*/  LDG.E.S8 R9, desc[UR36][R30.64] ;  /* 0x000000241e097981 */ /* 0x000ea2000c1e1300 */
[----:B------:R-:W-:Y:S02]  /*bbd0*/  IADD3 R38, P2, PT, R24, UR4, RZ ;  /* 0x0000000418267c10 */ /* 0x000fe4000ff5e0ff */
[----:B------:R-:W-:Y:S01]  /*bbe0*/  IADD3 R40, P1, PT, R23, UR4, RZ ;  /* 0x0000000417287c10 */ /* 0x000fe2000ff3e0ff */
[----:B------:R-:W-:Y:S01]  /*bbf0*/  IMAD.X R43, RZ, RZ, UR5, P0 ;  /* 0x00000005ff2b7e24 */ /* 0x000fe200080e06ff */
[----:B------:R-:W2:Y:S01]  /*bc00*/  LDG.E.S8 R10, desc[UR36][R32.64] ;  /* 0x00000024200a7981 */ /* 0x000ea2000c1e1300 */
[----:B------:R-:W-:Y:S01]  /*bc10*/  IMAD.X R39, RZ, RZ, UR5, P2 ;  /* 0x00000005ff277e24 */ /* 0x000fe200090e06ff */
[----:B------:R-:W-:Y:S01]  /*bc20*/  IADD3.X R41, PT, PT, RZ, UR5, RZ, P1, !PT ;  /* 0x00000005ff297c10 */ /* 0x000fe20008ffe4ff */
[----:B------:R-:W0:Y:S01]  /*bc30*/  LDCU.64 UR4, c[0x4][0x80] ;  /* 0x01001000ff0477ac */ /* 0x000e220008000a00 */
[----:B------:R-:W2:Y:S04]  /*bc40*/  LDG.E.S8 R11, desc[UR36][R28.64] ;  /* 0x000000241c0b7981 */ /* 0x000ea8000c1e1300 */
[----:B------:R-:W3:Y:S04]  /*bc50*/  LDG.E.S8 R12, desc[UR36][R34.64] ;  /* 0x00000024220c7981 */ /* 0x000ee8000c1e1300 */
[----:B------:R-:W3:Y:S04]  /*bc60*/  LDG.E.S8 R13, desc[UR36][R36.64] ;  /* 0x00000024240d7981 */ /* 0x000ee8000c1e1300 */
[----:B------:R-:W2:Y:S04]  /*bc70*/  LDG.E.S8 R8, desc[UR36][R42.64] ;  /* 0x000000242a087981 */ /* 0x000ea8000c1e1300 */
[----:B------:R-:W3:Y:S04]  /*bc80*/  LDG.E.S8 R14, desc[UR36][R40.64] ;  /* 0x00000024280e7981 */ /* 0x000ee8000c1e1300 */
[----:B------:R-:W3:Y:S01]  /*bc90*/  LDG.E.S8 R15, desc[UR36][R38.64] ;  /* 0x00000024260f7981 */ /* 0x000ee2000c1e1300 */
[----:B------:R-:W-:-:S04]  /*bca0*/  MOV R18, 0x0 ;  /* 0x0000000000127802 */ /* 0x000fc80000000f00 */
[----:B------:R1:W4:Y:S01]  /*bcb0*/  LDC.64 R44, c[0x4][R18] ;  /* 0x01000000122c7b82 */ /* 0x0003220000000a00 */
[----:B0-----:R-:W-:Y:S01]  /*bcc0*/  IMAD.U32 R4, RZ, RZ, UR4 ;  /* 0x00000004ff047e24 */ /* 0x001fe2000f8e00ff */
[----:B------:R-:W-:Y:S01]  /*bcd0*/  MOV R5, UR5 ;  /* 0x0000000500057c02 */ /* 0x000fe20008000f00 */
[----:B------:R-:W-:Y:S02]  /*bce0*/  IMAD.MOV.U32 R6, RZ, RZ, R2 ;  /* 0x000000ffff067224 */ /* 0x000fe400078e0002 */
[----:B------:R-:W-:Y:S01]  /*bcf0*/  IMAD.MOV.U32 R7, RZ, RZ, R16 ;  /* 0x000000ffff077224 */ /* 0x000fe200078e0010 */
[----:B--2---:R1:W-:Y:S04]  /*bd00*/  STL.128 [R1], R8 ;  /* 0x0000000801007387 */ /* 0x0043e80000100c00 */
[----:B---34-:R1:W-:Y:S02]  /*bd10*/  STL.128 [R1+0x10], R12 ;  /* 0x0000100c01007387 */ /* 0x0183e40000100c00 */
[----:B------:R-:W-:-:S07]  /*bd20*/  LEPC R20, `(.L_x_209) ;  /* 0x000000001014794e */ /* 0x000fce0000000000 */
[----:B-1----:R-:W-:Y:S05]  /*bd30*/  CALL.ABS.NOINC R44 ;  /* 0x000000002c007343 */ /* 0x002fea0003c00000 */
.L_x_209:
[----:B------:R-:W2:Y:S04]  /*bd40*/  LDG.E.S8 R8, desc[UR36][R42.64+0x1] ;  /* 0x000001242a087981 */ /* 0x000ea8000c1e1300 */
[----:B------:R-:W2:Y:S04]  /*bd50*/  LDG.E.S8 R9, desc[UR36][R30.64] ;  /* 0x000000241e097981 */ /* 0x000ea8000c1e1300 */
[----:B------:R-:W2:Y:S04]  /*bd60*/  LDG.E.S8 R10, desc[UR36][R32.64] ;  /* 0x00000024200a7981 */ /* 0x000ea8000c1e1300 */
[----:B------:R-:W2:Y:S04]  /*bd70*/  LDG.E.S8 R11, desc[UR36][R28.64] ;  /* 0x000000241c0b7981 */ /* 0x000ea8000c1e1300 */
[----:B------:R-:W3:Y:S04]  /*bd80*/  LDG.E.S8 R12, desc[UR36][R34.64] ;  /* 0x00000024220c7981 */ /* 0x000ee8000c1e1300 */
[----:B------:R-:W3:Y:S04]  /*bd90*/  LDG.E.S8 R13, desc[UR36][R36.64] ;  /* 0x00000024240d7981 */ /* 0x000ee8000c1e1300 */
[----:B------:R-:W3:Y:S04]  /*bda0*/  LDG.E.S8 R14, desc[UR36][R40.64] ;  /* 0x00000024280e7981 */ /* 0x000ee8000c1e1300 */
        /* <DEDUP_REMOVED lines=8> */
[----:B-1-3--:R0:W-:Y:S02]  /*be30*/  STL.128 [R1+0x10], R12 ;  /* 0x0000100c01007387 */ /* 0x00a1e40000100c00 */
[----:B------:R-:W-:-:S07]  /*be40*/  LEPC R20, `(.L_x_210) ;  /* 0x000000001014794e */ /* 0x000fce0000000000 */
[----:B0-----:R-:W-:Y:S05]  /*be50*/  CALL.ABS.NOINC R44 ;  /* 0x000000002c007343 */ /* 0x001fea0003c00000 */
.L_x_210:
        /* <DEDUP_REMOVED lines=15> */
[----:B-1-3--:R0:W-:Y:S02]  /*bf50*/  STL.128 [R1+0x10], R12 ;  /* 0x0000100c01007387 */ /* 0x00a1e40000100c00 */
[----:B------:R-:W-:-:S07]  /*bf60*/  LEPC R20, `(.L_x_211) ;  /* 0x000000001014794e */ /* 0x000fce0000000000 */
[----:B0-----:R-:W-:Y:S05]  /*bf70*/  CALL.ABS.NOINC R44 ;  /* 0x000000002c007343 */ /* 0x001fea0003c00000 */
.L_x_211:
[----:B------:R0:W2:Y:S01]  /*bf80*/  LDG.E.S8 R8, desc[UR36][R42.64+0x3] ;  /* 0x000003242a087981 */ /* 0x0000a2000c1e1300 */
[----:B------:R-:W1:Y:S03]  /*bf90*/  LDCU.64 UR4, c[0x4][0x80] ;  /* 0x01001000ff0477ac */ /* 0x000e660008000a00 */
[----:B------:R-:W3:Y:S04]  /*bfa0*/  LDG.E.S8 R14, desc[UR36][R40.64] ;  /* 0x00000024280e7981 */ /* 0x000ee8000c1e1300 */
[----:B------:R-:W3:Y:S04]  /*bfb0*/  LDG.E.S8 R15, desc[UR36][R38.64] ;  /* 0x00000024260f7981 */ /* 0x000ee8000c1e1300 */
[----:B------:R-:W2:Y:S04]  /*bfc0*/  LDG.E.S8 R9, desc[UR36][R30.64] ;  /* 0x000000241e097981 */ /* 0x000ea8000c1e1300 */
[----:B------:R-:W2:Y:S04]  /*bfd0*/  LDG.E.S8 R10, desc[UR36][R32.64] ;  /* 0x00000024200a7981 */ /* 0x000ea8000c1e1300 */
[----:B------:R-:W2:Y:S04]  /*bfe0*/  LDG.E.S8 R11, desc[UR36][R28.64] ;  /* 0x000000241c0b7981 */ /* 0x000ea8000c1e1300 */
[----:B------:R-:W3:Y:S04]  /*bff0*/  LDG.E.S8 R12, desc[UR36][R34.64] ;  /* 0x00000024220c7981 */ /* 0x000ee8000c1e1300 */
[----:B------:R-:W3:Y:S01]  /*c000*/  LDG.E.S8 R13, desc[UR36][R36.64] ;  /* 0x00000024240d7981 */ /* 0x000ee2000c1e1300 */
[----:B0-----:R0:W4:Y:S01]  /*c010*/  LDC.64 R42, c[0x4][R18] ;  /* 0x01000000122a7b82 */ /* 0x0011220000000a00 */
[----:B-1----:R-:W-:Y:S01]  /*c020*/  IMAD.U32 R4, RZ, RZ, UR4 ;  /* 0x00000004ff047e24 */ /* 0x002fe2000f8e00ff */
[----:B------:R-:W-:Y:S01]  /*c030*/  MOV R5, UR5 ;  /* 0x0000000500057c02 */ /* 0x000fe20008000f00 */
[----:B------:R-:W-:-:S02]  /*c040*/  IMAD.MOV.U32 R6, RZ, RZ, R2 ;  /* 0x000000ffff067224 */ /* 0x000fc400078e0002 */
[----:B------:R-:W-:Y:S01]  /*c050*/  IMAD.MOV.U32 R7, RZ, RZ, R16 ;  /* 0x000000ffff077224 */ /* 0x000fe200078e0010 */
[----:B--2---:R0:W-:Y:S04]  /*c060*/  STL.128 [R1], R8 ;  /* 0x0000000801007387 */ /* 0x0041e80000100c00 */
[----:B---34-:R0:W-:Y:S02]  /*c070*/  STL.128 [R1+0x10], R12 ;  /* 0x0000100c01007387 */ /* 0x0181e40000100c00 */
[----:B------:R-:W-:-:S07]  /*c080*/  LEPC R20, `(.L_x_212) ;  /* 0x000000001014794e */ /* 0x000fce0000000000 */
[----:B0-----:R-:W-:Y:S05]  /*c090*/  CALL.ABS.NOINC R42 ;  /* 0x000000002a007343 */ /* 0x001fea0003c00000 */
.L_x_212:
[----:B------:R-:W-:-:S07]  /*c0a0*/  IADD3 R27, PT, PT, R27, 0x4, RZ ;  /* 0x000000041b1b7810 */ /* 0x000fce0007ffe0ff */
.L_x_208:
[----:B------:R-:W-:-:S13]  /*c0b0*/  ISETP.NE.AND P0, PT, R19, RZ, PT ;  /* 0x000000ff1300720c */ /* 0x000fda0003f05270 */
[----:B------:R-:W-:Y:S05]  /*c0c0*/  @!P0 EXIT ;  /* 0x000000000000894d */ /* 0x000fea0003800000 */
[----:B------:R-:W0:Y:S01]  /*c0d0*/  LDCU.64 UR4, c[0x0][0x388] ;  /* 0x00007100ff0477ac */ /* 0x000e220008000a00 */
[----:B------:R-:W-:Y:S02]  /*c0e0*/  ISETP.NE.AND P0, PT, R19, 0x1, PT ;  /* 0x000000011300780c */ /* 0x000fe40003f05270 */
[----:B0-----:R-:W-:Y:S02]  /*c0f0*/  IADD3 R22, P1, PT, R23, UR4, RZ ;  /* 0x0000000417167c10 */ /* 0x001fe4000ff3e0ff */
[----:B------:R-:W-:-:S03]  /*c100*/  IADD3 R24, P2, PT, R24, UR4, RZ ;  /* 0x0000000418187c10 */ /* 0x000fc6000ff5e0ff */
[----:B------:R-:W-:Y:S02]  /*c110*/  IMAD.X R23, RZ, RZ, UR5, P1 ;  /* 0x00000005ff177e24 */ /* 0x000fe400088e06ff */
[----:B------:R-:W-:-:S04]  /*c120*/  IMAD.X R25, RZ, RZ, UR5, P2 ;  /* 0x00000005ff197e24 */ /* 0x000fc800090e06ff */
[----:B------:R-:W-:Y:S05]  /*c130*/  @!P0 BRA `(.L_x_213) ;  /* 0x0000000000a08947 */ /* 0x000fea0003800000 */
[----:B------:R-:W-:Y:S01]  /*c140*/  IADD3 R38, P0, PT, R27, UR4, RZ ;  /* 0x000000041b267c10 */ /* 0x000fe2000ff1e0ff */
[----:B------:R-:W2:Y:S03]  /*c150*/  LDG.E.S8 R9, desc[UR36][R30.64] ;  /* 0x000000241e097981 */ /* 0x000ea6000c1e1300 */
[----:B------:R-:W-:Y:S01]  /*c160*/  IADD3.X R39, PT, PT, RZ, UR5, RZ, P0, !PT ;  /* 0x00000005ff277c10 */ /* 0x000fe200087fe4ff */
[----:B------:R-:W2:Y:S04]  /*c170*/  LDG.E.S8 R10, desc[UR36][R32.64] ;  /* 0x00000024200a7981 */ /* 0x000ea8000c1e1300 */
[----:B------:R-:W2:Y:S04]  /*c180*/  LDG.E.S8 R11, desc[UR36][R28.64] ;  /* 0x000000241c0b7981 */ /* 0x000ea8000c1e1300 */
[----:B------:R-:W3:Y:S04]  /*c190*/  LDG.E.S8 R12, desc[UR36][R34.64] ;  /* 0x00000024220c7981 */ /* 0x000ee8000c1e1300 */
[----:B------:R-:W3:Y:S04]  /*c1a0*/  LDG.E.S8 R13, desc[UR36][R36.64] ;  /* 0x00000024240d7981 */ /* 0x000ee8000c1e1300 */
[----:B------:R-:W3:Y:S04]  /*c1b0*/  LDG.E.S8 R14, desc[UR36][R22.64] ;  /* 0x00000024160e7981 */ /* 0x000ee8000c1e1300 */
        /* <DEDUP_REMOVED lines=9> */
[----:B---3--:R1:W-:Y:S04]  /*c250*/  STL.128 [R1+0x10], R12 ;  /* 0x0000100c01007387 */ /* 0x0083e80000100c00 */
[----:B--2-4-:R1:W-:Y:S02]  /*c260*/  STL.128 [R1], R8 ;  /* 0x0000000801007387 */ /* 0x0143e40000100c00 */
[----:B------:R-:W-:-:S07]  /*c270*/  LEPC R20, `(.L_x_214) ;  /* 0x000000001014794e */ /* 0x000fce0000000000 */
[----:B-1----:R-:W-:Y:S05]  /*c280*/  CALL.ABS.NOINC R40 ;  /* 0x0000000028007343 */ /* 0x002fea0003c00000 */
.L_x_214:
        /* <DEDUP_REMOVED lines=15> */
[----:B0--3--:R1:W-:Y:S02]  /*c380*/  STL.128 [R1+0x10], R12 ;  /* 0x0000100c01007387 */ /* 0x0093e40000100c00 */
[----:B------:R-:W-:-:S07]  /*c390*/  LEPC R20, `(.L_x_215) ;  /* 0x000000001014794e */ /* 0x000fce0000000000 */
[----:B-1----:R-:W-:Y:S05]  /*c3a0*/  CALL.ABS.NOINC R18 ;  /* 0x0000000012007343 */ /* 0x002fea0003c00000 */
.L_x_215:
[----:B------:R-:W-:-:S07]  /*c3b0*/  IADD3 R27, PT, PT, R27, 0x2, RZ ;  /* 0x000000021b1b7810 */ /* 0x000fce0007ffe0ff */
.L_x_213:
[----:B------:R-:W-:-:S04]  /*c3c0*/  LOP3.LUT R17, R17, 0x1, RZ, 0xc0, !PT ;  /* 0x0000000111117812 */ /* 0x000fc800078ec0ff */
[----:B------:R-:W-:-:S13]  /*c3d0*/  ISETP.NE.U32.AND P0, PT, R17, 0x1, PT ;  /* 0x000000011100780c */ /* 0x000fda0003f05070 */
[----:B------:R-:W-:Y:S05]  /*c3e0*/  @P0 EXIT ;  /* 0x000000000000094d */ /* 0x000fea0003800000 */
[----:B------:R-:W0:Y:S01]  /*c3f0*/  LDCU.64 UR4, c[0x0][0x388] ;  /* 0x00007100ff0477ac */ /* 0x000e220008000a00 */
[----:B------:R-:W2:Y:S04]  /*c400*/  LDG.E.S8 R9, desc[UR36][R30.64] ;  /* 0x000000241e097981 */ /* 0x000ea8000c1e1300 */
[----:B------:R-:W2:Y:S04]  /*c410*/  LDG.E.S8 R10, desc[UR36][R32.64] ;  /* 0x00000024200a7981 */ /* 0x000ea8000c1e1300 */
[----:B------:R-:W2:Y:S04]  /*c420*/  LDG.E.S8 R11, desc[UR36][R28.64] ;  /* 0x000000241c0b7981 */ /* 0x000ea8000c1e1300 */
[----:B------:R-:W3:Y:S04]  /*c430*/  LDG.E.S8 R12, desc[UR36][R34.64] ;  /* 0x00000024220c7981 */ /* 0x000ee8000c1e1300 */
[----:B------:R-:W3:Y:S01]  /*c440*/  LDG.E.S8 R13, desc[UR36][R36.64] ;  /* 0x00000024240d7981 */ /* 0x000ee2000c1e1300 */
[----:B0-----:R-:W-:-:S03]  /*c450*/  IADD3 R18, P0, PT, R27, UR4, RZ ;  /* 0x000000041b127c10 */ /* 0x001fc6000ff1e0ff */
[----:B------:R-:W3:Y:S02]  /*c460*/  LDG.E.S8 R14, desc[UR36][R22.64] ;  /* 0x00000024160e7981 */ /* 0x000ee4000c1e1300 */
[----:B------:R-:W-:Y:S02]  /*c470*/  IMAD.X R19, RZ, RZ, UR5, P0 ;  /* 0x00000005ff137e24 */ /* 0x000fe400080e06ff */
        /* <DEDUP_REMOVED lines=9> */
[----:B---3--:R1:W-:Y:S04]  /*c510*/  STL.128 [R1+0x10], R12 ;  /* 0x0000100c01007387 */ /* 0x0083e80000100c00 */
[----:B--2-4-:R1:W-:Y:S02]  /*c520*/  STL.128 [R1], R8 ;  /* 0x0000000801007387 */ /* 0x0143e40000100c00 */
[----:B------:R-:W-:-:S07]  /*c530*/  LEPC R20, `(.L_x_216) ;  /* 0x000000001014794e */ /* 0x000fce0000000000 */
[----:B-1----:R-:W-:Y:S05]  /*c540*/  CALL.ABS.NOINC R26 ;  /* 0x000000001a007343 */ /* 0x002fea0003c00000 */
.L_x_216:
[----:B------:R-:W-:Y:S05]  /*c550*/  EXIT ;  /* 0x000000000000794d */ /* 0x000fea0003800000 */
.L_x_197:
[----:B------:R-:W-:-:S13]  /*c560*/  ISETP.NE.AND P0, PT, R17, RZ, PT ;  /* 0x000000ff1100720c */ /* 0x000fda0003f05270 */
[----:B------:R-:W-:Y:S05]  /*c570*/  @!P0 EXIT ;  /* 0x000000000000894d */ /* 0x000fea0003800000 */
[-C--:B------:R-:W-:Y:S01]  /*c580*/  IMAD R0, R17, R17.reuse, RZ ;  /* 0x0000001111007224 */ /* 0x080fe200078e02ff */
[----:B------:R-:W-:Y:S01]  /*c590*/  I2F.U32.RP R5, R17 ;  /* 0x0000001100057306 */ /* 0x000fe20000209000 */
[----:B------:R-:W0:Y:S01]  /*c5a0*/  S2UR UR4, SR_CTAID.X ;  /* 0x00000000000479c3 */ /* 0x000e220000002500 */
[----:B------:R-:W1:Y:S01]  /*c5b0*/  S2R R30, SR_TID.X ;  /* 0x00000000001e7919 */ /* 0x000e620000002100 */
[----:B------:R-:W-:Y:S01]  /*c5c0*/  IMAD R4, R0, R17, RZ ;  /* 0x0000001100047224 */ /* 0x000fe200078e02ff */
[----:B------:R-:W-:-:S03]  /*c5d0*/  MOV R27, RZ ;  /* 0x000000ff001b7202 */ /* 0x000fc60000000f00 */
[----:B------:R-:W-:Y:S01]  /*c5e0*/  IMAD R3, R4, R17, RZ ;  /* 0x0000001104037224 */ /* 0x000fe200078e02ff */
[----:B------:R-:W2:Y:S08]  /*c5f0*/  I2F.U32.RP R8, R0 ;  /* 0x0000000000087306 */ /* 0x000eb00000209000 */
[----:B------:R-:W3:Y:S08]  /*c600*/  I2F.U32.RP R10, R4 ;  /* 0x00000004000a7306 */ /* 0x000ef00000209000 */
[----:B------:R-:W-:Y:S08]  /*c610*/  I2F.U32.RP R11, R3 ;  /* 0x00000003000b7306 */ /* 0x000ff00000209000 */
[----:B--2---:R-:W2:Y:S08]  /*c620*/  MUFU.RCP R8, R8 ;  /* 0x0000000800087308 */ /* 0x004eb00000001000 */
[----:B------:R-:W4:Y:S08]  /*c630*/  MUFU.RCP R5, R5 ;  /* 0x0000000500057308 */ /* 0x000f300000001000 */
[----:B---3--:R-:W3:Y:S01]  /*c640*/  MUFU.RCP R10, R10 ;  /* 0x0000000a000a7308 */ /* 0x008ee20000001000 */
[----:B--2---:R-:W-:-:S07]  /*c650*/  VIADD R12, R8, 0xffffffe ;  /* 0x0ffffffe080c7836 */ /* 0x004fce0000000000 */
[----:B------:R-:W-:Y:S01]  /*c660*/  MUFU.RCP R11, R11 ;  /* 0x0000000b000b7308 */ /* 0x000fe20000001000 */
[----:B----4-:R-:W-:Y:S02]  /*c670*/  IADD3 R6, PT, PT, R5, 0xffffffe, RZ ;  /* 0x0ffffffe05067810 */ /* 0x010fe40007ffe0ff */
[----:B------:R-:W-:-:S05]  /*c680*/  IADD3 R5, PT, PT, RZ, -R0, RZ ;  /* 0x80000000ff057210 */ /* 0x000fca0007ffe0ff */
[----:B------:R2:W4:Y:S01]  /*c690*/  F2I.FTZ.U32.TRUNC.NTZ R13, R12 ;  /* 0x0000000c000d7305 */ /* 0x000522000021f000 */
[----:B---3--:R-:W-:-:S07]  /*c6a0*/  VIADD R8, R10, 0xffffffe ;  /* 0x0ffffffe0a087836 */ /* 0x008fce0000000000 */
[----:B------:R3:W5:Y:S01]  /*c6b0*/  F2I.FTZ.U32.TRUNC.NTZ R7, R6 ;  /* 0x0000000600077305 */ /* 0x000762000021f000 */
[----:B--2---:R-:W-:Y:S02]  /*c6c0*/  IMAD.MOV.U32 R12, RZ, RZ, RZ ;  /* 0x000000ffff0c7224 */ /* 0x004fe400078e00ff */
[----:B----4-:R-:W-:-:S05]  /*c6d0*/  IMAD R5, R5, R13, RZ ;  /* 0x0000000d05057224 */ /* 0x010fca00078e02ff */
[----:B------:R2:W-:Y:S01]  /*c6e0*/  F2I.FTZ.U32.TRUNC.NTZ R9, R8 ;  /* 0x0000000800097305 */ /* 0x0005e2000021f000 */
[----:B---3--:R-:W-:Y:S02]  /*c6f0*/  VIADD R6, R11, 0xffffffe ;  /* 0x0ffffffe0b067836 */ /* 0x008fe40000000000 */
[----:B------:R-:W-:-:S04]  /*c700*/  IMAD.HI.U32 R12, R13, R5, R12 ;  /* 0x000000050d0c7227 */ /* 0x000fc800078e000c */
[----:B-----5:R-:W-:Y:S01]  /*c710*/  IMAD.MOV R10, RZ, RZ, -R7 ;  /* 0x000000ffff0a7224 */ /* 0x020fe200078e0a07 */
[----:B------:R3:W4:Y:S01]  /*c720*/  F2I.FTZ.U32.TRUNC.NTZ R11, R6 ;  /* 0x00000006000b7305 */ /* 0x000722000021f000 */
[----:B--2---:R-:W-:Y:S01]  /*c730*/  IADD3 R8, PT, PT, RZ, -R4, RZ ;  /* 0x80000004ff087210 */ /* 0x004fe20007ffe0ff */
[----:B0-----:R-:W-:-:S04]  /*c740*/  IMAD.HI.U32 R12, R12, UR4, RZ ;  /* 0x000000040c0c7c27 */ /* 0x001fc8000f8e00ff */
[----:B------:R-:W-:Y:S02]  /*c750*/  IMAD R5, R10, R17, RZ ;  /* 0x000000110a057224 */ /* 0x000fe400078e02ff */
[----:B------:R-:W-:Y:S02]  /*c760*/  IMAD.MOV R13, RZ, RZ, -R3 ;  /* 0x000000ffff0d7224 */ /* 0x000fe400078e0a03 */
[----:B---3--:R-:W-:Y:S02]  /*c770*/  HFMA2 R6, -RZ, RZ, 0, 0 ;  /* 0x00000000ff067431 */ /* 0x008fe400000001ff */
[----:B------:R-:W-:Y:S02]  /*c780*/  IMAD.MOV.U32 R10, RZ, RZ, RZ ;  /* 0x000000ffff0a7224 */ /* 0x000fe400078e00ff */
[----:B----4-:R-:W-:Y:S02]  /*c790*/  IMAD R13, R13, R11, RZ ;  /* 0x0000000b0d0d7224 */ /* 0x010fe400078e02ff */
[----:B------:R-:W-:-:S04]  /*c7a0*/  IMAD.HI.U32 R5, R7, R5, R6 ;  /* 0x0000000507057227 */ /* 0x000fc800078e0006 */
[----:B------:R-:W-:Y:S02]  /*c7b0*/  IMAD R7, R8, R9, RZ ;  /* 0x0000000908077224 */ /* 0x000fe400078e02ff */
[----:B------:R-:W-:Y:S02]  /*c7c0*/  IMAD.MOV.U32 R8, RZ, RZ, RZ ;  /* 0x000000ffff087224 */ /* 0x000fe400078e00ff */
[----:B------:R-:W-:-:S04]  /*c7d0*/  IMAD.HI.U32 R13, R11, R13, R10 ;  /* 0x0000000d0b0d7227 */ /* 0x000fc800078e000a */
[----:B------:R-:W-:Y:S01]  /*c7e0*/  IMAD.HI.U32 R8, R9, R7, R8 ;  /* 0x0000000709087227 */ /* 0x000fe200078e0008 */
[----:B------:R-:W-:-:S03]  /*c7f0*/  IADD3 R7, PT, PT, -R12, RZ, RZ ;  /* 0x000000ff0c077210 */ /* 0x000fc60007ffe1ff */
[----:B------:R-:W-:-:S04]  /*c800*/  IMAD.HI.U32 R14, R13, UR4, RZ ;  /* 0x000000040d0e7c27 */ /* 0x000fc8000f8e00ff */
[----:B------:R-:W-:Y:S01]  /*c810*/  IMAD R7, R0, R7, UR4 ;  /* 0x0000000400077e24 */ /* 0x000fe2000f8e0207 */
[----:B------:R-:W-:Y:S01]  /*c820*/  IADD3 R18, PT, PT, -R14, RZ, RZ ;  /* 0x000000ff0e127210 */ /* 0x000fe20007ffe1ff */
[----:B------:R-:W-:-:S03]  /*c830*/  IMAD.HI.U32 R6, R5, UR4, RZ ;  /* 0x0000000405067c27 */ /* 0x000fc6000f8e00ff */
[----:B------:R-:W-:Y:S01]  /*c840*/  ISETP.GE.U32.AND P0, PT, R7, R0, PT ;  /* 0x000000000700720c */ /* 0x000fe20003f06070 */
[----:B------:R-:W-:-:S04]  /*c850*/  IMAD.HI.U32 R10, R8, UR4, RZ ;  /* 0x00000004080a7c27 */ /* 0x000fc8000f8e00ff */
[----:B------:R-:W-:Y:S02]  /*c860*/  IMAD.MOV R8, RZ, RZ, -R6 ;  /* 0x000000ffff087224 */ /* 0x000fe400078e0a06 */
[----:B------:R-:W-:Y:S02]  /*c870*/  IMAD R18, R3, R18, UR4 ;  /* 0x0000000403127e24 */ /* 0x000fe4000f8e0212 */
[----:B------:R-:W-:Y:S02]  /*c880*/  IMAD.MOV R9, RZ, RZ, -R10 ;  /* 0x000000ffff097224 */ /* 0x000fe400078e0a0a */
[----:B------:R-:W-:Y:S01]  /*c890*/  IMAD R8, R17, R8, UR4 ;  /* 0x0000000411087e24 */ /* 0x000fe2000f8e0208 */
[----:B------:R-:W-:Y:S01]  /*c8a0*/  ISETP.GE.U32.AND P5, PT, R18, R3, PT ;  /* 0x000000031200720c */ /* 0x000fe20003fa6070 */
[----:B------:R-:W-:Y:S02]  /*c8b0*/  @P0 IMAD.IADD R7, R7, 0x1, -R0 ;  /* 0x0000000107070824 */ /* 0x000fe400078e0a00 */
[----:B------:R-:W-:Y:S01]  /*c8c0*/  IMAD R9, R4, R9, UR4 ;  /* 0x0000000404097e24 */ /* 0x000fe2000f8e0209 */
[----:B------:R-:W-:Y:S01]  /*c8d0*/  ISETP.GE.U32.AND P6, PT, R8, R17, PT ;  /* 0x000000110800720c */ /* 0x000fe20003fc6070 */
[----:B------:R-:W-:Y:S01]  /*c8e0*/  @P0 VIADD R12, R12, 0x1 ;  /* 0x000000010c0c0836 */ /* 0x000fe20000000000 */
[----:B------:R-:W-:-:S02]  /*c8f0*/  ISETP.GE.U32.AND P2, PT, R7, R0, PT ;  /* 0x000000000700720c */ /* 0x000fc40003f46070 */
[----:B------:R-:W-:Y:S02]  /*c900*/  ISETP.GE.U32.AND P1, PT, R9, R4, PT ;  /* 0x000000040900720c */ /* 0x000fe40003f26070 */
[----:B------:R-:W-:-:S03]  /*c910*/  LOP3.LUT R7, RZ, R17, RZ, 0x33, !PT ;  /* 0x00000011ff077212 */ /* 0x000fc600078e33ff */
[----:B------:R-:W-:Y:S01]  /*c920*/  @P5 IMAD.IADD R18, R18, 0x1, -R3 ;  /* 0x0000000112125824 */ /* 0x000fe200078e0a03 */
[----:B------:R-:W-:-:S03]  /*c930*/  @P5 IADD3 R14, PT, PT, R14, 0x1, RZ ;  /* 0x000000010e0e5810 */ /* 0x000fc60007ffe0ff */
[----:B------:R-:W-:Y:S01]  /*c940*/  @P6 IMAD.IADD R8, R8, 0x1, -R17 ;  /* 0x0000000108086824 */ /* 0x000fe200078e0a11 */
[----:B------:R-:W-:Y:S01]  /*c950*/  ISETP.GE.U32.AND P3, PT, R18, R3, PT ;  /* 0x000000031200720c */ /* 0x000fe20003f66070 */
[----:B------:R-:W-:Y:S01]  /*c960*/  @P6 VIADD R6, R6, 0x1 ;  /* 0x0000000106066836 */ /* 0x000fe20000000000 */
[----:B------:R-:W-:Y:S01]  /*c970*/  @P2 IADD3 R12, PT, PT, R12, 0x1, RZ ;  /* 0x000000010c0c2810 */ /* 0x000fe20007ffe0ff */
[----:B------:R-:W-:Y:S01]  /*c980*/  @P1 VIADD R10, R10, 0x1 ;  /* 0x000000010a0a1836 */ /* 0x000fe20000000000 */
[----:B------:R-:W-:Y:S02]  /*c990*/  ISETP.NE.U32.AND P2, PT, R0, RZ, PT ;  /* 0x000000ff0000720c */ /* 0x000fe40003f45070 */
[----:B------:R-:W-:Y:S02]  /*c9a0*/  @P1 IADD3 R9, PT, PT, -R4, R9, RZ ;  /* 0x0000000904091210 */ /* 0x000fe40007ffe1ff */
[----:B------:R-:W-:Y:S02]  /*c9b0*/  ISETP.NE.U32.AND P6, PT, R3, RZ, PT ;  /* 0x000000ff0300720c */ /* 0x000fe40003fc5070 */
[----:B------:R-:W-:-:S02]  /*c9c0*/  ISETP.GE.U32.AND P4, PT, R8, R17, PT ;  /* 0x000000110800720c */ /* 0x000fc40003f86070 */
[----:B------:R-:W-:Y:S02]  /*c9d0*/  ISETP.GE.U32.AND P0, PT, R9, R4, PT ;  /* 0x000000040900720c */ /* 0x000fe40003f06070 */
[----:B------:R-:W-:Y:S02]  /*c9e0*/  ISETP.NE.U32.AND P1, PT, R4, RZ, PT ;  /* 0x000000ff0400720c */ /* 0x000fe40003f25070 */
[----:B------:R-:W-:Y:S02]  /*c9f0*/  @P3 IADD3 R14, PT, PT, R14, 0x1, RZ ;  /* 0x000000010e0e3810 */ /* 0x000fe40007ffe0ff */
[----:B------:R-:W-:-:S03]  /*ca00*/  @!P2 LOP3.LUT R12, RZ, R0, RZ, 0x33, !PT ;  /* 0x00000000ff0ca212 */ /* 0x000fc600078e33ff */
[----:B------:R-:W-:Y:S02]  /*ca10*/  @!P6 LOP3.LUT R14, RZ, R3, RZ, 0x33, !PT ;  /* 0x00000003ff0ee212 */ /* 0x000fe400078e33ff */
[----:B------:R-:W-:-:S04]  /*ca20*/  IMAD.HI.U32 R3, R5, R12, RZ ;  /* 0x0000000c05037227 */ /* 0x000fc800078e00ff */
[----:B------:R-:W-:Y:S01]  /*ca30*/  @P4 VIADD R6, R6, 0x1 ;  /* 0x0000000106064836 */ /* 0x000fe20000000000 */
[----:B------:R-:W-:Y:S01]  /*ca40*/  ISETP.NE.U32.AND P4, PT, R17, RZ, PT ;  /* 0x000000ff1100720c */ /* 0x000fe20003f85070 */
[----:B------:R-:W-:Y:S01]  /*ca50*/  @P0 VIADD R10, R10, 0x1 ;  /* 0x000000010a0a0836 */ /* 0x000fe20000000000 */
[----:B------:R-:W-:Y:S01]  /*ca60*/  @!P1 LOP3.LUT R10, RZ, R4, RZ, 0x33, !PT ;  /* 0x00000004ff0a9212 */ /* 0x000fe200078e33ff */
[----:B------:R-:W-:Y:S01]  /*ca70*/  IMAD.MOV R3, RZ, RZ, -R3 ;  /* 0x000000ffff037224 */ /* 0x000fe200078e0a03 */
[----:B------:R-:W-:-:S03]  /*ca80*/  SEL R6, R7, R6, !P4 ;  /* 0x0000000607067207 */ /* 0x000fc60006000000 */
[----:B------:R-:W-:Y:S02]  /*ca90*/  IMAD R12, R17, R3, R12 ;  /* 0x00000003110c7224 */ /* 0x000fe400078e020c */
[----:B------:R-:W-:-:S03]  /*caa0*/  IMAD.HI.U32 R4, R5, R10, RZ ;  /* 0x0000000a05047227 */ /* 0x000fc600078e00ff */
[----:B------:R-:W-:Y:S01]  /*cab0*/  ISETP.GE.U32.AND P1, PT, R12, R17, PT ;  /* 0x000000110c00720c */ /* 0x000fe20003f26070 */
[----:B------:R-:W-:Y:S01]  /*cac0*/  IMAD.HI.U32 R0, R5, R6, RZ ;  /* 0x0000000605007227 */ /* 0x000fe200078e00ff */
[----:B------:R-:W-:-:S03]  /*cad0*/  IADD3 R4, PT, PT, -R4, RZ, RZ ;  /* 0x000000ff04047210 */ /* 0x000fc60007ffe1ff */
[----:B------:R-:W-:-:S04]  /*cae0*/  IMAD.HI.U32 R5, R5, R14, RZ ;  /* 0x0000000e05057227 */ /* 0x000fc800078e00ff */
[----:B------:R-:W-:Y:S02]  /*caf0*/  IMAD.MOV R0, RZ, RZ, -R0 ;  /* 0x000000ffff007224 */ /* 0x000fe400078e0a00 */
[----:B------:R-:W-:Y:S02]  /*cb00*/  IMAD.MOV R5, RZ, RZ, -R5 ;  /* 0x000000ffff057224 */ /* 0x000fe400078e0a05 */
[C---:B------:R-:W-:Y:S02]  /*cb10*/  IMAD R0, R17.reuse, R0, R6 ;  /* 0x0000000011007224 */ /* 0x040fe400078e0206 */
[C---:B------:R-:W-:Y:S02]  /*cb20*/  IMAD R4, R17.reuse, R4, R10 ;  /* 0x0000000411047224 */ /* 0x040fe400078e020a */
[----:B------:R-:W-:Y:S01]  /*cb30*/  IMAD R14, R17, R5, R14 ;  /* 0x00000005110e7224 */ /* 0x000fe200078e020e */
[-C--:B------:R-:W-:Y:S01]  /*cb40*/  ISETP.GE.U32.AND P0, PT, R0, R17.reuse, PT ;  /* 0x000000110000720c */ /* 0x080fe20003f06070 */
[----:B------:R-:W-:Y:S01]  /*cb50*/  @P1 IMAD.IADD R12, R12, 0x1, -R17 ;  /* 0x000000010c0c1824 */ /* 0x000fe200078e0a11 */
[-C--:B------:R-:W-:Y:S01]  /*cb60*/  ISETP.GE.U32.AND P2, PT, R4, R17.reuse, PT ;  /* 0x000000110400720c */ /* 0x080fe20003f46070 */
[----:B------:R-:W-:Y:S01]  /*cb70*/  IMAD.MOV R6, RZ, RZ, -R6 ;  /* 0x000000ffff067224 */ /* 0x000fe200078e0a06 */
[----:B------:R-:W-:-:S02]  /*cb80*/  ISETP.GE.U32.AND P3, PT, R14, R17, PT ;  /* 0x000000110e00720c */ /* 0x000fc40003f66070 */
[----:B------:R-:W-:Y:S01]  /*cb90*/  ISETP.GE.U32.AND P1, PT, R12, R17, PT ;  /* 0x000000110c00720c */ /* 0x000fe20003f26070 */
[----:B------:R-:W-:-:S06]  /*cba0*/  IMAD R25, R17, R6, UR4 ;  /* 0x0000000411197e24 */ /* 0x000fcc000f8e0206 */
[-C--:B------:R-:W-:Y:S02]  /*cbb0*/  @P0 IADD3 R0, PT, PT, R0, -R17.reuse, RZ ;  /* 0x8000001100000210 */ /* 0x080fe40007ffe0ff */
[--C-:B------:R-:W-:Y:S02]  /*cbc0*/  @P2 IMAD.IADD R4, R4, 0x1, -R17.reuse ;  /* 0x0000000104042824 */ /* 0x100fe400078e0a11 */
[----:B------:R-:W-:Y:S01]  /*cbd0*/  @P3 IMAD.IADD R14, R14, 0x1, -R17 ;  /* 0x000000010e0e3824 */ /* 0x000fe200078e0a11 */
[-C--:B------:R-:W-:Y:S02]  /*cbe0*/  ISETP.GE.U32.AND P0, PT, R0, R17.reuse, PT ;  /* 0x000000110000720c */ /* 0x080fe40003f06070 */
[-C--:B------:R-:W-:Y:S02]  /*cbf0*/  ISETP.GE.U32.AND P2, PT, R4, R17.reuse, PT ;  /* 0x000000110400720c */ /* 0x080fe40003f46070 */
[-C--:B------:R-:W-:Y:S02]  /*cc00*/  ISETP.GE.U32.AND P3, PT, R14, R17.reuse, PT ;  /* 0x000000110e00720c */ /* 0x080fe40003f66070 */
[----:B------:R-:W-:-:S02]  /*cc10*/  @P1 IADD3 R12, PT, PT, R12, -R17, RZ ;  /* 0x800000110c0c1210 */ /* 0x000fc40007ffe0ff */
[----:B------:R-:W-:Y:S02]  /*cc20*/  ISETP.GE.U32.AND P1, PT, R17, 0x8, PT ;  /* 0x000000081100780c */ /* 0x000fe40003f26070 */
[----:B------:R-:W-:-:S03]  /*cc30*/  SEL R19, R7, R12, !P4 ;  /* 0x0000000c07137207 */ /* 0x000fc60006000000 */
[--C-:B------:R-:W-:Y:S01]  /*cc40*/  @P0 IMAD.IADD R0, R0, 0x1, -R17.reuse ;  /* 0x0000000100000824 */ /* 0x100fe200078e0a11 */
[----:B-1----:R-:W-:Y:S01]  /*cc50*/  IADD3 R30, P0, PT, R30, UR38, RZ ;  /* 0x000000261e1e7c10 */ /* 0x002fe2000ff1e0ff */
[----:B------:R-:W-:Y:S02]  /*cc60*/  @P2 IMAD.IADD R4, R4, 0x1, -R17 ;  /* 0x0000000104042824 */ /* 0x000fe400078e0a11 */
[----:B------:R-:W-:Y:S02]  /*cc70*/  @P3 IADD3 R14, PT, PT, R14, -R17, RZ ;  /* 0x800000110e0e3210 */ /* 0x000fe40007ffe0ff */
[C---:B------:R-:W-:Y:S01]  /*cc80*/  SEL R22, R7.reuse, R0, !P4 ;  /* 0x0000000007167207 */ /* 0x040fe20006000000 */
[----:B------:R-:W-:Y:S01]  /*cc90*/  IMAD.X R31, RZ, RZ, UR39, P0 ;  /* 0x00000027ff1f7e24 */ /* 0x000fe200080e06ff */
[C---:B------:R-:W-:Y:S02]  /*cca0*/  SEL R23, R7.reuse, R4, !P4 ;  /* 0x0000000407177207 */ /* 0x040fe40006000000 */
[----:B------:R-:W-:Y:S01]  /*ccb0*/  SEL R24, R7, R14, !P4 ;  /* 0x0000000e07187207 */ /* 0x000fe20006000000 */
[----:B------:R-:W-:Y:S06]  /*ccc0*/  @!P1 BRA `(.L_x_217) ;  /* 0x0000000800bc9947 */ /* 0x000fec0003800000 */
[----:B------:R-:W-:Y:S02]  /*ccd0*/  UIADD3 UR4, UP0, UPT, UR38, 0x3, URZ ;  /* 0x0000000326047890 */ /* 0x000fe4000ff1e0ff */
[----:B------:R-:W-:Y:S01]  /*cce0*/  IADD3 R36, P0, PT, R25, UR38, RZ ;  /* 0x0000002619247c10 */ /* 0x000fe2000ff1e0ff */
[----:B------:R-:W-:Y:S01]  /*ccf0*/  BSSY.RECONVERGENT B6, `(.L_x_217) ;  /* 0x00000ac000067945 */ /* 0x000fe20003800200 */
[----:B------:R-:W-:Y:S01]  /*cd00*/  LOP3.LUT R26, R17, 0xfffffff8, RZ, 0xc0, !PT ;  /* 0xfffffff8111a7812 */ /* 0x000fe200078ec0ff */
[----:B------:R-:W-:Y:S01]  /*cd10*/  UIADD3.X UR5, UPT, UPT, URZ, UR39, URZ, UP0, !UPT ;  /* 0x00000027ff057290 */ /* 0x000fe200087fe4ff */
[----:B------:R-:W-:Y:S01]  /*cd20*/  IADD3 R32, P2, PT, R19, UR38, RZ ;  /* 0x0000002613207c10 */ /* 0x000fe2000ff5e0ff */
[----:B------:R-:W-:Y:S01]  /*cd30*/  IMAD.X R37, RZ, RZ, UR39, P0 ;  /* 0x00000027ff257e24 */ /* 0x000fe200080e06ff */
[----:B------:R-:W-:Y:S01]  /*cd40*/  IADD3 R34, P1, PT, R22, UR38, RZ ;  /* 0x0000002616227c10 */ /* 0x000fe2000ff3e0ff */
[----:B------:R-:W-:Y:S01]  /*cd50*/  IMAD.MOV R26, RZ, RZ, -R26 ;  /* 0x000000ffff1a7224 */ /* 0x000fe200078e0a1a */
[----:B------:R-:W0:Y:S01]  /*cd60*/  LDCU.64 UR40, c[0x0][0x388] ;  /* 0x00007100ff2877ac */ /* 0x000e220008000a00 */
[----:B------:R-:W-:Y:S01]  /*cd70*/  IMAD.X R33, RZ, RZ, UR39, P2 ;  /* 0x00000027ff217e24 */ /* 0x000fe200090e06ff */
[----:B------:R-:W-:Y:S01]  /*cd80*/  IADD3.X R35, PT, PT, RZ, UR39, RZ, P1, !PT ;  /* 0x00000027ff237c10 */ /* 0x000fe20008ffe4ff */
[----:B------:R-:W-:Y:S01]  /*cd90*/  IMAD.U32 R38, RZ, RZ, UR4 ;  /* 0x00000004ff267e24 */ /* 0x000fe2000f8e00ff */
[----:B------:R-:W-:-:S07]  /*cda0*/  MOV R39, UR5 ;  /* 0x0000000500277c02 */ /* 0x000fce0008000f00 */
.L_x_226:
[----:B0-----:R-:W-:Y:S01]  /*cdb0*/  IADD3 R4, P0, PT, R23, UR40, RZ ;  /* 0x0000002817047c10 */ /* 0x001fe2000ff1e0ff */
[----:B------:R-:W2:Y:S01]  /*cdc0*/  LDG.E.S8 R14, desc[UR36][R32.64] ;  /* 0x00000024200e7981 */ /* 0x000ea2000c1e1300 */
[----:B------:R-:W0:Y:S03]  /*cdd0*/  LDCU.64 UR4, c[0x4][0x78] ;  /* 0x01000f00ff0477ac */ /* 0x000e260008000a00 */
[----:B------:R-:W-:Y:S01]  /*cde0*/  IMAD.X R5, RZ, RZ, UR41, P0 ;  /* 0x00000029ff057e24 */ /* 0x000fe200080e06ff */
[----:B------:R-:W-:Y:S01]  /*cdf0*/  IADD3 R40, P0, PT, R24, UR40, RZ ;  /* 0x0000002818287c10 */ /* 0x000fe2000ff1e0ff */
[----:B------:R-:W3:Y:S04]  /*ce00*/  LDG.E.S8 R9, desc[UR36][R30.64] ;  /* 0x000000241e097981 */ /* 0x000ee8000c1e1300 */
[----:B------:R-:W-:Y:S01]  /*ce10*/  IMAD.X R41, RZ, RZ, UR41, P0 ;  /* 0x00000029ff297e24 */ /* 0x000fe200080e06ff */
[----:B------:R0:W2:Y:S04]  /*ce20*/  LDG.E.S8 R15, desc[UR36][R4.64] ;  /* 0x00000024040f7981 */ /* 0x0000a8000c1e1300 */
[----:B------:R-:W3:Y:S04]  /*ce30*/  LDG.E.S8 R10, desc[UR36][R36.64] ;  /* 0x00000024240a7981 */ /* 0x000ee8000c1e1300 */
[----:B------:R-:W3:Y:S04]  /*ce40*/  LDG.E.S8 R11, desc[UR36][R34.64] ;  /* 0x00000024220b7981 */ /* 0x000ee8000c1e1300 */
[----:B------:R-:W3:Y:S04]  /*ce50*/  LDG.E.S8 R8, desc[UR36][R38.64+-0x3] ;  /* 0xfffffd2426087981 */ /* 0x000ee8000c1e1300 */
[----:B------:R-:W4:Y:S01]  /*ce60*/  LDG.E.S8 R0, desc[UR36][R40.64] ;  /* 0x0000002428007981 */ /* 0x000f22000c1e1300 */
        /* <DEDUP_REMOVED lines=10> */
[----:B--2---:R0:W-:Y:S04]  /*cf10*/  STL.64 [R1+0x10], R14 ;  /* 0x0000100e01007387 */ /* 0x0041e80000100a00 */
[----:B---3--:R0:W-:Y:S04]  /*cf20*/  STL.128 [R1], R8 ;  /* 0x0000000801007387 */ /* 0x0081e80000100c00 */
[----:B-1--4-:R0:W-:Y:S02]  /*cf30*/  STL [R1+0x18], R0 ;  /* 0x0000180001007387 */ /* 0x0121e40000100800 */
[----:B------:R-:W-:-:S07]  /*cf40*/  LEPC R20, `(.L_x_218) ;  /* 0x000000001014794e */ /* 0x000fce0000000000 */
[----:B0-----:R-:W-:Y:S05]  /*cf50*/  CALL.ABS.NOINC R12 ;  /* 0x000000000c007343 */ /* 0x001fea0003c00000 */
.L_x_218:
[----:B------:R-:W-:Y:S01]  /*cf60*/  IADD3 R42, P0, PT, R23, UR40, RZ ;  /* 0x00000028172a7c10 */ /* 0x000fe2000ff1e0ff */
[----:B------:R-:W2:Y:S01]  /*cf70*/  LDG.E.S8 R14, desc[UR36][R32.64] ;  /* 0x00000024200e7981 */ /* 0x000ea2000c1e1300 */
[----:B------:R-:W0:Y:S03]  /*cf80*/  LDCU.64 UR4, c[0x4][0x78] ;  /* 0x01000f00ff0477ac */ /* 0x000e260008000a00 */
[----:B------:R-:W-:Y:S01]  /*cf90*/  IMAD.X R43, RZ, RZ, UR41, P0 ;  /* 0x00000029ff2b7e24 */ /* 0x000fe200080e06ff */
[----:B------:R-:W3:Y:S04]  /*cfa0*/  LDG.E.S8 R8, desc[UR36][R38.64+-0x2] ;  /* 0xfffffe2426087981 */ /* 0x000ee8000c1e1300 */
[----:B------:R-:W3:Y:S04]  /*cfb0*/  LDG.E.S8 R9, desc[UR36][R30.64] ;  /* 0x000000241e097981 */ /* 0x000ee8000c1e1300 */
[----:B------:R-:W3:Y:S04]  /*cfc0*/  LDG.E.S8 R10, desc[UR36][R36.64] ;  /* 0x00000024240a7981 */ /* 0x000ee8000c1e1300 */
[----:B------:R-:W3:Y:S04]  /*cfd0*/  LDG.E.S8 R11, desc[UR36][R34.64] ;  /* 0x00000024220b7981 */ /* 0x000ee8000c1e1300 */
[----:B------:R-:W2:Y:S04]  /*cfe0*/  LDG.E.S8 R15, desc[UR36][R42.64] ;  /* 0x000000242a0f7981 */ /* 0x000ea8000c1e1300 */
[----:B------:R-:W4:Y:S01]  /*cff0*/  LDG.E.S8 R0, desc[UR36][R40.64] ;  /* 0x0000002428007981 */ /* 0x000f22000c1e1300 */
[----:B------:R-:W-:Y:S01]  /*d000*/  MOV R18, 0x0 ;  /* 0x0000000000127802 */ /* 0x000fe20000000f00 */
[----:B0-----:R-:W-:Y:S01]  /*d010*/  IMAD.U32 R5, RZ, RZ, UR5 ;  /* 0x00000005ff057e24 */ /* 0x001fe2000f8e00ff */
[----:B------:R-:W-:Y:S01]  /*d020*/  MOV R4, UR4 ;  /* 0x0000000400047c02 */ /* 0x000fe20008000f00 */
[----:B------:R-:W-:Y:S01]  /*d030*/  IMAD.MOV.U32 R6, RZ, RZ, R2 ;  /* 0x000000ffff067224 */ /* 0x000fe200078e0002 */
[----:B------:R0:W1:Y:S01]  /*d040*/  LDC.64 R12, c[0x4][R18] ;  /* 0x01000000120c7b82 */ /* 0x0000620000000a00 */
[----:B------:R-:W-:Y:S01]  /*d050*/  MOV R7, R16 ;  /* 0x0000001000077202 */ /* 0x000fe20000000f00 */
[----:B---3--:R0:W-:Y:S04]  /*d060*/  STL.128 [R1], R8 ;  /* 0x0000000801007387 */ /* 0x0081e80000100c00 */
[----:B--2---:R0:W-:Y:S04]  /*d070*/  STL.64 [R1+0x10], R14 ;  /* 0x0000100e01007387 */ /* 0x0041e80000100a00 */
[----:B-1--4-:R0:W-:Y:S02]  /*d080*/  STL [R1+0x18], R0 ;  /* 0x0000180001007387 */ /* 0x0121e40000100800 */
[----:B------:R-:W-:-:S07]  /*d090*/  LEPC R20, `(.L_x_219) ;  /* 0x000000001014794e */ /* 0x000fce0000000000 */
[----:B0-----:R-:W-:Y:S05]  /*d0a0*/  CALL.ABS.NOINC R12 ;  /* 0x000000000c007343 */ /* 0x001fea0003c00000 */
.L_x_219:
[----:B------:R-:W2:Y:S04]  /*d0b0*/  LDG.E.S8 R14, desc[UR36][R32.64] ;  /* 0x00000024200e7981 */ /* 0x000ea8000c1e1300 */
[----:B------:R-:W3:Y:S04]  /*d0c0*/  LDG.E.S8 R8, desc[UR36][R38.64+-0x1] ;  /* 0xffffff2426087981 */ /* 0x000ee8000c1e1300 */
[----:B------:R-:W3:Y:S04]  /*d0d0*/  LDG.E.S8 R9, desc[UR36][R30.64] ;  /* 0x000000241e097981 */ /* 0x000ee8000c1e1300 */
[----:B------:R-:W3:Y:S04]  /*d0e0*/  LDG.E.S8 R10, desc[UR36][R36.64] ;  /* 0x00000024240a7981 */ /* 0x000ee8000c1e1300 */
[----:B------:R-:W3:Y:S04]  /*d0f0*/  LDG.E.S8 R11, desc[UR36][R34.64] ;  /* 0x00000024220b7981 */ /* 0x000ee8000c1e1300 */
[----:B------:R-:W2:Y:S04]  /*d100*/  LDG.E.S8 R15, desc[UR36][R42.64] ;  /* 0x000000242a0f7981 */ /* 0x000ea8000c1e1300 */
[----:B------:R-:W4:Y:S01]  /*d110*/  LDG.E.S8 R0, desc[UR36][R40.64] ;  /* 0x0000002428007981 */ /* 0x000f22000c1e1300 */
[----:B------:R0:W1:Y:S01]  /*d120*/  LDC.64 R12, c[0x4][R18] ;  /* 0x01000000120c7b82 */ /* 0x0000620000000a00 */
[----:B------:R-:W5:Y:S01]  /*d130*/  LDCU.64 UR4, c[0x4][0x78] ;  /* 0x01000f00ff0477ac */ /* 0x000f620008000a00 */
[----:B------:R-:W-:Y:S01]  /*d140*/  MOV R6, R2 ;  /* 0x0000000200067202 */ /* 0x000fe20000000f00 */
[----:B------:R-:W-:-:S02]  /*d150*/  IMAD.MOV.U32 R7, RZ, RZ, R16 ;  /* 0x000000ffff077224 */ /* 0x000fc400078e0010 */
[----:B-----5:R-:W-:Y:S02]  /*d160*/  IMAD.U32 R4, RZ, RZ, UR4 ;  /* 0x00000004ff047e24 */ /* 0x020fe4000f8e00ff */
[----:B------:R-:W-:Y:S01]  /*d170*/  IMAD.U32 R5, RZ, RZ, UR5 ;  /* 0x00000005ff057e24 */ /* 0x000fe2000f8e00ff */
[----:B---3--:R0:W-:Y:S04]  /*d180*/  STL.128 [R1], R8 ;  /* 0x0000000801007387 */ /* 0x0081e80000100c00 */
[----:B--2---:R0:W-:Y:S04]  /*d190*/  STL.64 [R1+0x10], R14 ;  /* 0x0000100e01007387 */ /* 0x0041e80000100a00 */
[----:B-1--4-:R0:W-:Y:S02]  /*d1a0*/  STL [R1+0x18], R0 ;  /* 0x0000180001007387 */ /* 0x0121e40000100800 */
[----:B------:R-:W-:-:S07]  /*d1b0*/  LEPC R20, `(.L_x_220) ;  /* 0x000000001014794e */ /* 0x000fce0000000000 */
[----:B0-----:R-:W-:Y:S05]  /*d1c0*/  CALL.ABS.NOINC R12 ;  /* 0x000000000c007343 */ /* 0x001fea0003c00000 */
.L_x_220:
        /* <DEDUP_REMOVED lines=9> */
[----:B------:R-:W-:-:S02]  /*d260*/  IMAD.MOV.U32 R6, RZ, RZ, R2 ;  /* 0x000000ffff067224 */ /* 0x000fc400078e0002 */
[----:B------:R-:W-:Y:S02]  /*d270*/  IMAD.MOV.U32 R7, RZ, RZ, R16 ;  /* 0x000000ffff077224 */ /* 0x000fe400078e0010 */
[----:B-----5:R-:W-:Y:S01]  /*d280*/  IMAD.U32 R4, RZ, RZ, UR4 ;  /* 0x00000004ff047e24 */ /* 0x020fe2000f8e00ff */
[----:B------:R-:W-:Y:S01]  /*d290*/  MOV R5, UR5 ;  /* 0x0000000500057c02 */ /* 0x000fe20008000f00 */
[----:B---3--:R0:W-:Y:S04]  /*d2a0*/  STL.128 [R1], R8 ;  /* 0x0000000801007387 */ /* 0x0081e80000100c00 */
[----:B--2---:R0:W-:Y:S04]  /*d2b0*/  STL.64 [R1+0x10], R14 ;  /* 0x0000100e01007387 */ /* 0x0041e80000100a00 */
[----:B-1--4-:R0:W-:Y:S02]  /*d2c0*/  STL [R1+0x18], R0 ;  /* 0x0000180001007387 */ /* 0x0121e40000100800 */
[----:B------:R-:W-:-:S07]  /*d2d0*/  LEPC R20, `(.L_x_221) ;  /* 0x000000001014794e */ /* 0x000fce0000000000 */
[----:B0-----:R-:W-:Y:S05]  /*d2e0*/  CALL.ABS.NOINC R12 ;  /* 0x000000000c007343 */ /* 0x001fea0003c00000 */
.L_x_221:
        /* <DEDUP_REMOVED lines=9> */
[----:B------:R-:W-:Y:S01]  /*d380*/  IMAD.MOV.U32 R6, RZ, RZ, R2 ;  /* 0x000000ffff067224 */ /* 0x000fe200078e0002 */
[----:B------:R-:W-:-:S02]  /*d390*/  MOV R7, R16 ;  /* 0x0000001000077202 */ /* 0x000fc40000000f00 */
[----:B-----5:R-:W-:Y:S01]  /*d3a0*/  MOV R4, UR4 ;  /* 0x0000000400047c02 */ /* 0x020fe20008000f00 */
[----:B------:R-:W-:Y:S01]  /*d3b0*/  IMAD.U32 R5, RZ, RZ, UR5 ;  /* 0x00000005ff057e24 */ /* 0x000fe2000f8e00ff */
[----:B---3--:R0:W-:Y:S04]  /*d3c0*/  STL.128 [R1], R8 ;  /* 0x0000000801007387 */ /* 0x0081e80000100c00 */
[----:B--2---:R0:W-:Y:S04]  /*d3d0*/  STL.64 [R1+0x10], R14 ;  /* 0x0000100e01007387 */ /* 0x0041e80000100a00 */
[----:B-1--4-:R0:W-:Y:S02]  /*d3e0*/  STL [R1+0x18], R0 ;  /* 0x0000180001007387 */ /* 0x0121e40000100800 */
[----:B------:R-:W-:-:S07]  /*d3f0*/  LEPC R20, `(.L_x_222) ;  /* 0x000000001014794e */ /* 0x000fce0000000000 */
[----:B0-----:R-:W-:Y:S05]  /*d400*/  CALL.ABS.NOINC R12 ;  /* 0x000000000c007343 */ /* 0x001fea0003c00000 */
.L_x_222:
        /* <DEDUP_REMOVED lines=18> */
.L_x_223:
        /* <DEDUP_REMOVED lines=18> */
.L_x_224:
[----:B------:R-:W2:Y:S04]  /*d650*/  LDG.E.S8 R40, desc[UR36][R40.64] ;  /* 0x0000002428287981 */ /* 0x000ea8000c1e1300 */
[----:B------:R-:W3:Y:S04]  /*d660*/  LDG.E.S8 R15, desc[UR36][R42.64] ;  /* 0x000000242a0f7981 */ /* 0x000ee8000c1e1300 */
[----:B------:R-:W4:Y:S04]  /*d670*/  LDG.E.S8 R8, desc[UR36][R38.64+0x4] ;  /* 0x0000042426087981 */ /* 0x000f28000c1e1300 */
[----:B------:R-:W4:Y:S04]  /*d680*/  LDG.E.S8 R9, desc[UR36][R30.64] ;  /* 0x000000241e097981 */ /* 0x000f28000c1e1300 */
[----:B------:R-:W4:Y:S04]  /*d690*/  LDG.E.S8 R10, desc[UR36][R36.64] ;  /* 0x00000024240a7981 */ /* 0x000f28000c1e1300 */
[----:B------:R-:W4:Y:S04]  /*d6a0*/  LDG.E.S8 R11, desc[UR36][R34.64] ;  /* 0x00000024220b7981 */ /* 0x000f28000c1e1300 */
[----:B------:R-:W3:Y:S01]  /*d6b0*/  LDG.E.S8 R14, desc[UR36][R32.64] ;  /* 0x00000024200e7981 */ /* 0x000ee2000c1e1300 */
[----:B------:R0:W1:Y:S01]  /*d6c0*/  LDC.64 R12, c[0x4][R18] ;  /* 0x01000000120c7b82 */ /* 0x0000620000000a00 */
[----:B------:R-:W5:Y:S01]  /*d6d0*/  LDCU.64 UR4, c[0x4][0x78] ;  /* 0x01000f00ff0477ac */ /* 0x000f620008000a00 */
[----:B------:R-:W-:Y:S01]  /*d6e0*/  IMAD.MOV.U32 R6, RZ, RZ, R2 ;  /* 0x000000ffff067224 */ /* 0x000fe200078e0002 */
[----:B------:R-:W-:-:S02]  /*d6f0*/  MOV R7, R16 ;  /* 0x0000001000077202 */ /* 0x000fc40000000f00 */
[----:B-----5:R-:W-:Y:S01]  /*d700*/  MOV R4, UR4 ;  /* 0x0000000400047c02 */ /* 0x020fe20008000f00 */
[----:B------:R-:W-:Y:S01]  /*d710*/  IMAD.U32 R5, RZ, RZ, UR5 ;  /* 0x00000005ff057e24 */ /* 0x000fe2000f8e00ff */
[----:B--2---:R0:W-:Y:S04]  /*d720*/  STL [R1+0x18], R40 ;  /* 0x0000182801007387 */ /* 0x0041e80000100800 */
[----:B----4-:R0:W-:Y:S04]  /*d730*/  STL.128 [R1], R8 ;  /* 0x0000000801007387 */ /* 0x0101e80000100c00 */
[----:B-1-3--:R0:W-:Y:S02]  /*d740*/  STL.64 [R1+0x10], R14 ;  /* 0x0000100e01007387 */ /* 0x00a1e40000100a00 */
[----:B------:R-:W-:-:S07]  /*d750*/  LEPC R20, `(.L_x_225) ;  /* 0x000000001014794e */ /* 0x000fce0000000000 */
[----:B0-----:R-:W-:Y:S05]  /*d760*/  CALL.ABS.NOINC R12 ;  /* 0x000000000c007343 */ /* 0x001fea0003c00000 */
.L_x_225:
[----:B------:R-:W-:Y:S02]  /*d770*/  ISETP.NE.AND P6, PT, R28, RZ, PT ;  /* 0x000000ff1c00720c */ /* 0x000fe40003fc5270 */
[----:B------:R-:W-:-:S05]  /*d780*/  IADD3 R38, P0, PT, R38, 0x8, RZ ;  /* 0x0000000826267810 */ /* 0x000fca0007f1e0ff */
[----:B------:R-:W-:-:S06]  /*d790*/  IMAD.X R39, RZ, RZ, R39, P0 ;  /* 0x000000ffff277224 */ /* 0x000fcc00000e0627 */
[----:B------:R-:W-:Y:S05]  /*d7a0*/  @P6 BRA `(.L_x_226) ;  /* 0xfffffff400806947 */ /* 0x000fea000383ffff */
[----:B------:R-:W-:Y:S05]  /*d7b0*/  BSYNC.RECONVERGENT B6 ;  /* 0x0000000000067941 */ /* 0x000fea0003800200 */
.L_x_217:
        /* <DEDUP_REMOVED lines=16> */
[----:B------:R-:W-:-:S03]  /*d8c0*/  IADD3 R38, P0, PT, R27, UR4, RZ ;  /* 0x000000041b267c10 */ /* 0x000fc6000ff1e0ff */
[----:B------:R-:W-:Y:S01]  /*d8d0*/  IMAD.X R37, RZ, RZ, UR5, P1 ;  /* 0x00000005ff257e24 */ /* 0x000fe200088e06ff */
[----:B------:R-:W-:Y:S01]  /*d8e0*/  IADD3.X R39, PT, PT, RZ, UR5, RZ, P0, !PT ;  /* 0x00000005ff277c10 */ /* 0x000fe200087fe4ff */
[----:B------:R-:W3:Y:S04]  /*d8f0*/  LDG.E.S8 R9, desc[UR36][R30.64] ;  /* 0x000000241e097981 */ /* 0x000ee8000c1e1300 */
[----:B------:R-:W3:Y:S04]  /*d900*/  LDG.E.S8 R10, desc[UR36][R28.64] ;  /* 0x000000241c0a7981 */ /* 0x000ee8000c1e1300 */
[----:B------:R-:W3:Y:S04]  /*d910*/  LDG.E.S8 R11, desc[UR36][R22.64] ;  /* 0x00000024160b7981 */ /* 0x000ee8000c1e1300 */
[----:B------:R-:W4:Y:S01]  /*d920*/  LDG.E.S8 R0, desc[UR36][R34.64] ;  /* 0x0000002422007981 */ /* 0x000f22000c1e1300 */
[----:B------:R-:W-:Y:S01]  /*d930*/  MOV R18, 0x0 ;  /* 0x0000000000127802 */ /* 0x000fe20000000f00 */
[----:B------:R-:W0:Y:S02]  /*d940*/  LDCU.64 UR4, c[0x4][0x78] ;  /* 0x01000f00ff0477ac */ /* 0x000e240008000a00 */
[----:B------:R-:W3:Y:S04]  /*d950*/  LDG.E.S8 R8, desc[UR36][R38.64] ;  /* 0x0000002426087981 */ /* 0x000ee8000c1e1300 */
[----:B------:R-:W2:Y:S01]  /*d960*/  LDG.E.S8 R12, desc[UR36][R36.64] ;  /* 0x00000024240c7981 */ /* 0x000ea2000c1e1300 */
[----:B------:R1:W1:Y:S01]  /*d970*/  LDC.64 R14, c[0x4][R18] ;  /* 0x01000000120e7b82 */ /* 0x0002620000000a00 */
[----:B------:R-:W-:-:S02]  /*d980*/  IMAD.MOV.U32 R6, RZ, RZ, R2 ;  /* 0x000000ffff067224 */ /* 0x000fc400078e0002 */
[----:B------:R-:W-:Y:S02]  /*d990*/  IMAD.MOV.U32 R7, RZ, RZ, R16 ;  /* 0x000000ffff077224 */ /* 0x000fe400078e0010 */
[----:B0-----:R-:W-:Y:S01]  /*d9a0*/  IMAD.U32 R4, RZ, RZ, UR4 ;  /* 0x00000004ff047e24 */ /* 0x001fe2000f8e00ff */
[----:B------:R-:W-:Y:S01]  /*d9b0*/  MOV R5, UR5 ;  /* 0x0000000500057c02 */ /* 0x000fe20008000f00 */
[----:B----4-:R0:W-:Y:S04]  /*d9c0*/  STL [R1+0x18], R0 ;  /* 0x0000180001007387 */ /* 0x0101e80000100800 */
[----:B---3--:R0:W-:Y:S04]  /*d9d0*/  STL.128 [R1], R8 ;  /* 0x0000000801007387 */ /* 0x0081e80000100c00 */
[----:B-12---:R0:W-:Y:S02]  /*d9e0*/  STL.64 [R1+0x10], R12 ;  /* 0x0000100c01007387 */ /* 0x0061e40000100a00 */
[----:B------:R-:W-:-:S07]  /*d9f0*/  LEPC R20, `(.L_x_228) ;  /* 0x000000001014794e */ /* 0x000fce0000000000 */
[----:B0-----:R-:W-:Y:S05]  /*da00*/  CALL.ABS.NOINC R14 ;  /* 0x000000000e007343 */ /* 0x001fea0003c00000 */
.L_x_228:
        /* <DEDUP_REMOVED lines=18> */
.L_x_229:
        /* <DEDUP_REMOVED lines=18> */
.L_x_230:
        /* <DEDUP_REMOVED lines=18> */
.L_x_231:
[----:B------:R-:W-:-:S07]  /*dd70*/  IADD3 R27, PT, PT, R27, 0x4, RZ ;  /* 0x000000041b1b7810 */ /* 0x000fce0007ffe0ff */
.L_x_227:
[----:B------:R-:W-:-:S13]  /*dd80*/  ISETP.NE.AND P0, PT, R24, RZ, PT ;  /* 0x000000ff1800720c */ /* 0x000fda0003f05270 */
[----:B------:R-:W-:Y:S05]  /*dd90*/  @!P0 EXIT ;  /* 0x000000000000894d */ /* 0x000fea0003800000 */
[----:B------:R-:W0:Y:S01]  /*dda0*/  LDCU.64 UR4, c[0x0][0x388] ;  /* 0x00007100ff0477ac */ /* 0x000e220008000a00 */
[----:B------:R-:W-:Y:S02]  /*ddb0*/  ISETP.NE.AND P0, PT, R24, 0x1, PT ;  /* 0x000000011800780c */ /* 0x000fe40003f05270 */
[----:B0-----:R-:W-:-:S05]  /*ddc0*/  IADD3 R18, P1, PT, R19, UR4, RZ ;  /* 0x0000000413127c10 */ /* 0x001fca000ff3e0ff */
[----:B------:R-:W-:-:S06]  /*ddd0*/  IMAD.X R19, RZ, RZ, UR5, P1 ;  /* 0x00000005ff137e24 */ /* 0x000fcc00088e06ff */
[----:B------:R-:W-:Y:S05]  /*dde0*/  @!P0 BRA `(.L_x_232) ;  /* 0x0000000000a08947 */ /* 0x000fea0003800000 */
[----:B------:R-:W-:Y:S01]  /*ddf0*/  IADD3 R24, P0, PT, R27, UR4, RZ ;  /* 0x000000041b187c10 */ /* 0x000fe2000ff1e0ff */
[----:B------:R-:W2:Y:S04]  /*de00*/  LDG.E.S8 R12, desc[UR36][R18.64] ;  /* 0x00000024120c7981 */ /* 0x000ea8000c1e1300 */
[----:B------:R-:W-:Y:S01]  /*de10*/  IMAD.X R25, RZ, RZ, UR5, P0 ;  /* 0x00000005ff197e24 */ /* 0x000fe200080e06ff */
[----:B------:R-:W3:Y:S04]  /*de20*/  LDG.E.S8 R9, desc[UR36][R30.64] ;  /* 0x000000241e097981 */ /* 0x000ee8000c1e1300 */
[----:B------:R-:W3:Y:S04]  /*de30*/  LDG.E.S8 R10, desc[UR36][R28.64] ;  /* 0x000000241c0a7981 */ /* 0x000ee8000c1e1300 */
[----:B------:R-:W3:Y:S04]  /*de40*/  LDG.E.S8 R11, desc[UR36][R22.64] ;  /* 0x00000024160b7981 */ /* 0x000ee8000c1e1300 */
[----:B------:R-:W2:Y:S04]  /*de50*/  LDG.E.S8 R13, desc[UR36][R32.64] ;  /* 0x00000024200d7981 */ /* 0x000ea8000c1e1300 */
[----:B------:R-:W4:Y:S01]  /*de60*/  LDG.E.S8 R0, desc[UR36][R34.64] ;  /* 0x0000002422007981 */ /* 0x000f22000c1e1300 */
[----:B------:R-:W-:Y:S01]  /*de70*/  MOV R26, 0x0 ;  /* 0x00000000001a7802 */ /* 0x000fe20000000f00 */
[----:B------:R-:W0:Y:S02]  /*de80*/  LDCU.64 UR4, c[0x4][0x78] ;  /* 0x01000f00ff0477ac */ /* 0x000e240008000a00 */
[----:B------:R-:W3:Y:S01]  /*de90*/  LDG.E.S8 R8, desc[UR36][R24.64] ;  /* 0x0000002418087981 */ /* 0x000ee2000c1e1300 */
[----:B------:R1:W1:Y:S01]  /*dea0*/  LDC.64 R14, c[0x4][R26] ;  /* 0x010000001a0e7b82 */ /* 0x0002620000000a00 */
[----:B------:R-:W-:Y:S01]  /*deb0*/  IMAD.MOV.U32 R6, RZ, RZ, R2 ;  /* 0x000000ffff067224 */ /* 0x000fe200078e0002 */
[----:B------:R-:W-:-:S02]  /*dec0*/  MOV R7, R16 ;  /* 0x0000001000077202 */ /* 0x000fc40000000f00 */
[----:B0-----:R-:W-:Y:S01]  /*ded0*/  MOV R4, UR4 ;  /* 0x0000000400047c02 */ /* 0x001fe20008000f00 */
[----:B------:R-:W-:Y:S01]  /*dee0*/  IMAD.U32 R5, RZ, RZ, UR5 ;  /* 0x00000005ff057e24 */ /* 0x000fe2000f8e00ff */
[----:B--2---:R0:W-:Y:S04]  /*def0*/  STL.64 [R1+0x10], R12 ;  /* 0x0000100c01007387 */ /* 0x0041e80000100a00 */
[----:B----4-:R0:W-:Y:S04]  /*df00*/  STL [R1+0x18], R0 ;  /* 0x0000180001007387 */ /* 0x0101e80000100800 */
[----:B-1-3--:R0:W-:Y:S02]  /*df10*/  STL.128 [R1], R8 ;  /* 0x0000000801007387 */ /* 0x00a1e40000100c00 */
[----:B------:R-:W-:-:S07]  /*df20*/  LEPC R20, `(.L_x_233) ;  /* 0x000000001014794e */ /* 0x000fce0000000000 */
[----:B0-----:R-:W-:Y:S05]  /*df30*/  CALL.ABS.NOINC R14 ;  /* 0x000000000e007343 */ /* 0x001fea0003c00000 */
.L_x_233:
[----:B------:R-:W2:Y:S04]  /*df40*/  LDG.E.S8 R8, desc[UR36][R24.64+0x1] ;  /* 0x0000012418087981 */ /* 0x000ea8000c1e1300 */
[----:B------:R-:W3:Y:S04]  /*df50*/  LDG.E.S8 R12, desc[UR36][R18.64] ;  /* 0x00000024120c7981 */ /* 0x000ee8000c1e1300 */
[----:B------:R-:W2:Y:S04]  /*df60*/  LDG.E.S8 R9, desc[UR36][R30.64] ;  /* 0x000000241e097981 */ /* 0x000ea8000c1e1300 */
[----:B------:R-:W2:Y:S04]  /*df70*/  LDG.E.S8 R10, desc[UR36][R28.64] ;  /* 0x000000241c0a7981 */ /* 0x000ea8000c1e1300 */
[----:B------:R-:W2:Y:S04]  /*df80*/  LDG.E.S8 R11, desc[UR36][R22.64] ;  /* 0x00000024160b7981 */ /* 0x000ea8000c1e1300 */
[----:B------:R-:W3:Y:S04]  /*df90*/  LDG.E.S8 R13, desc[UR36][R32.64] ;  /* 0x00000024200d7981 */ /* 0x000ee8000c1e1300 */
[----:B------:R-:W4:Y:S01]  /*dfa0*/  LDG.E.S8 R0, desc[UR36][R34.64] ;  /* 0x0000002422007981 */ /* 0x000f22000c1e1300 */
[----:B------:R0:W1:Y:S01]  /*dfb0*/  LDC.64 R14, c[0x4][R26] ;  /* 0x010000001a0e7b82 */ /* 0x0000620000000a00 */
[----:B------:R-:W5:Y:S01]  /*dfc0*/  LDCU.64 UR4, c[0x4][0x78] ;  /* 0x01000f00ff0477ac */ /* 0x000f620008000a00 */
[----:B------:R-:W-:Y:S01]  /*dfd0*/  MOV R6, R2 ;  /* 0x0000000200067202 */ /* 0x000fe20000000f00 */
[----:B------:R-:W-:-:S02]  /*dfe0*/  IMAD.MOV.U32 R7, RZ, RZ, R16 ;  /* 0x000000ffff077224 */ /* 0x000fc400078e0010 */
[----:B-----5:R-:W-:Y:S02]  /*dff0*/  IMAD.U32 R4, RZ, RZ, UR4 ;  /* 0x00000004ff047e24 */ /* 0x020fe4000f8e00ff */
[----:B------:R-:W-:Y:S01]  /*e000*/  IMAD.U32 R5, RZ, RZ, UR5 ;  /* 0x00000005ff057e24 */ /* 0x000fe2000f8e00ff */
[----:B--2---:R0:W-:Y:S04]  /*e010*/  STL.128 [R1], R8 ;  /* 0x0000000801007387 */ /* 0x0041e80000100c00 */
[----:B---3--:R0:W-:Y:S04]  /*e020*/  STL.64 [R1+0x10], R12 ;  /* 0x0000100c01007387 */ /* 0x0081e80000100a00 */
[----:B-1--4-:R0:W-:Y:S02]  /*e030*/  STL [R1+0x18], R0 ;  /* 0x0000180001007387 */ /* 0x0121e40000100800 */
[----:B------:R-:W-:-:S07]  /*e040*/  LEPC R20, `(.L_x_234) ;  /* 0x000000001014794e */ /* 0x000fce0000000000 */
[----:B0-----:R-:W-:Y:S05]  /*e050*/  CALL.ABS.NOINC R14 ;  /* 0x000000000e007343 */ /* 0x001fea0003c00000 */
.L_x_234:
[----:B------:R-:W-:-:S07]  /*e060*/  VIADD R27, R27, 0x2 ;  /* 0x000000021b1b7836 */ /* 0x000fce0000000000 */
.L_x_232:
[----:B------:R-:W-:-:S04]  /*e070*/  LOP3.LUT R17, R17, 0x1, RZ, 0xc0, !PT ;  /* 0x0000000111117812 */ /* 0x000fc800078ec0ff */
[----:B------:R-:W-:-:S13]  /*e080*/  ISETP.NE.U32.AND P0, PT, R17, 0x1, PT ;  /* 0x000000011100780c */ /* 0x000fda0003f05070 */
[----:B------:R-:W-:Y:S05]  /*e090*/  @P0 EXIT ;  /* 0x000000000000094d */ /* 0x000fea0003800000 */
[----:B------:R-:W0:Y:S01]  /*e0a0*/  LDCU.64 UR4, c[0x0][0x388] ;  /* 0x00007100ff0477ac */ /* 0x000e220008000a00 */
[----:B------:R-:W2:Y:S04]  /*e0b0*/  LDG.E.S8 R34, desc[UR36][R34.64] ;  /* 0x0000002422227981 */ /* 0x000ea8000c1e1300 */
[----:B------:R1:W3:Y:S04]  /*e0c0*/  LDG.E.S8 R12, desc[UR36][R18.64] ;  /* 0x00000024120c7981 */ /* 0x0002e8000c1e1300 */
[----:B------:R-:W3:Y:S04]  /*e0d0*/  LDG.E.S8 R13, desc[UR36][R32.64] ;  /* 0x00000024200d7981 */ /* 0x000ee8000c1e1300 */
[----:B------:R-:W4:Y:S04]  /*e0e0*/  LDG.E.S8 R9, desc[UR36][R30.64] ;  /* 0x000000241e097981 */ /* 0x000f28000c1e1300 */
[----:B------:R-:W4:Y:S01]  /*e0f0*/  LDG.E.S8 R10, desc[UR36][R28.64] ;  /* 0x000000241c0a7981 */ /* 0x000f22000c1e1300 */
[----:B0-----:R-:W-:-:S03]  /*e100*/  IADD3 R14, P0, PT, R27, UR4, RZ ;  /* 0x000000041b0e7c10 */ /* 0x001fc6000ff1e0ff */
[----:B------:R-:W4:Y:S01]  /*e110*/  LDG.E.S8 R11, desc[UR36][R22.64] ;  /* 0x00000024160b7981 */ /* 0x000f22000c1e1300 */
[----:B------:R-:W-:Y:S01]  /*e120*/  IADD3.X R15, PT, PT, RZ, UR5, RZ, P0, !PT ;  /* 0x00000005ff0f7c10 */ /* 0x000fe200087fe4ff */
[----:B------:R-:W0:Y:S04]  /*e130*/  LDCU.64 UR4, c[0x4][0x78] ;  /* 0x01000f00ff0477ac */ /* 0x000e280008000a00 */
[----:B------:R-:W4:Y:S01]  /*e140*/  LDG.E.S8 R8, desc[UR36][R14.64] ;  /* 0x000000240e087981 */ /* 0x000f22000c1e1300 */
[----:B------:R-:W-:-:S04]  /*e150*/  MOV R0, 0x0 ;  /* 0x0000000000007802 */ /* 0x000fc80000000f00 */
[----:B-1----:R1:W1:Y:S01]  /*e160*/  LDC.64 R18, c[0x4][R0] ;  /* 0x0100000000127b82 */ /* 0x0022620000000a00 */
[----:B------:R-:W-:Y:S01]  /*e170*/  MOV R6, R2 ;  /* 0x0000000200067202 */ /* 0x000fe20000000f00 */
[----:B------:R-:W-:Y:S02]  /*e180*/  IMAD.MOV.U32 R7, RZ, RZ, R16 ;  /* 0x000000ffff077224 */ /* 0x000fe400078e0010 */
[----:B0-----:R-:W-:Y:S02]  /*e190*/  IMAD.U32 R4, RZ, RZ, UR4 ;  /* 0x00000004ff047e24 */ /* 0x001fe4000f8e00ff */
[----:B------:R-:W-:Y:S01]  /*e1a0*/  IMAD.U32 R5, RZ, RZ, UR5 ;  /* 0x00000005ff057e24 */ /* 0x000fe2000f8e00ff */
[----:B--2---:R0:W-:Y:S04]  /*e1b0*/  STL [R1+0x18], R34 ;  /* 0x0000182201007387 */ /* 0x0041e80000100800 */
[----:B---3--:R0:W-:Y:S04]  /*e1c0*/  STL.64 [R1+0x10], R12 ;  /* 0x0000100c01007387 */ /* 0x0081e80000100a00 */
[----:B-1--4-:R0:W-:Y:S02]  /*e1d0*/  STL.128 [R1], R8 ;  /* 0x0000000801007387 */ /* 0x0121e40000100c00 */
[----:B------:R-:W-:-:S07]  /*e1e0*/  LEPC R20, `(.L_x_235) ;  /* 0x000000001014794e */ /* 0x000fce0000000000 */
[----:B0-----:R-:W-:Y:S05]  /*e1f0*/  CALL.ABS.NOINC R18 ;  /* 0x0000000012007343 */ /* 0x001fea0003c00000 */
.L_x_235:
[----:B------:R-:W-:Y:S05]  /*e200*/  EXIT ;  /* 0x000000000000794d */ /* 0x000fea0003800000 */
.L_x_236:
[----:B------:R-:W-:-:S00]  /*e210*/  BRA `(.L_x_236) ;  /* 0xfffffffc00fc7947 */ /* 0x000fc0000383ffff */
[----:B------:R-:W-:-:S00]  /*e220*/  NOP ;  /* 0x0000000000007918 */ /* 0x000fc00000000000 */
        /* <DEDUP_REMOVED lines=13> */
.L_x_237:


//--------------------- .nv.global.init           --------------------------
	.section	.nv.global.init,"aw",@progbits
	.align	4
.nv.global.init:
	.type		mrg32k3aM1SubSeq,@object
	.size		mrg32k3aM1SubSeq,(mrg32k3aM2SubSeq - mrg32k3aM1SubSeq)
mrg32k3aM1SubSeq:
        /*0000*/ 	.byte	0x0b, 0xcc, 0xee, 0x04, 0x73, 0x29, 0x8b, 0x6f, 0xf6, 0x53, 0x03, 0xf6, 0x23, 0xf6, 0xea, 0xda
        /* <DEDUP_REMOVED lines=125> */
	.type		mrg32k3aM2SubSeq,@object
	.size		mrg32k3aM2SubSeq,(mrg32k3aM1 - mrg32k3aM2SubSeq)
mrg32k3aM2SubSeq:
        /* <DEDUP_REMOVED lines=126> */
	.type		mrg32k3aM1,@object
	.size		mrg32k3aM1,(mrg32k3aM1Seq - mrg32k3aM1)
mrg32k3aM1:
        /* <DEDUP_REMOVED lines=144> */
	.type		mrg32k3aM1Seq,@object
	.size		mrg32k3aM1Seq,(mrg32k3aM2 - mrg32k3aM1Seq)
mrg32k3aM1Seq:
        /* <DEDUP_REMOVED lines=144> */
	.type		mrg32k3aM2,@object
	.size		mrg32k3aM2,(mrg32k3aM2Seq - mrg32k3aM2)
mrg32k3aM2:
        /* <DEDUP_REMOVED lines=144> */
	.type		mrg32k3aM2Seq,@object
	.size		mrg32k3aM2Seq,(precalc_xorwow_matrix - mrg32k3aM2Seq)
mrg32k3aM2Seq:
        /* <DEDUP_REMOVED lines=144> */
	.type		precalc_xorwow_matrix,@object
	.size		precalc_xorwow_matrix,(precalc_xorwow_offset_matrix - precalc_xorwow_matrix)
precalc_xorwow_matrix:
        /* <DEDUP_REMOVED lines=6400> */
	.type		precalc_xorwow_offset_matrix,@object
	.size		precalc_xorwow_offset_matrix,($str - precalc_xorwow_offset_matrix)
precalc_xorwow_offset_matrix:
        /* <DEDUP_REMOVED lines=6400> */
	.type		$str,@object
	.size		$str,($str$1 - $str)
$str:
        /*353c0*/ 	.byte	0x25, 0x63, 0x0a, 0x00
	.type		$str$1,@object
	.size		$str$1,($str$2 - $str$1)
$str$1:
        /*353c4*/ 	.byte	0x25, 0x63, 0x25, 0x63, 0x0a, 0x00
	.type		$str$2,@object
	.size		$str$2,($str$3 - $str$2)
$str$2:
        /*353ca*/ 	.byte	0x25, 0x63, 0x25, 0x63, 0x25, 0x63, 0x0a, 0x00
	.type		$str$3,@object
	.size		$str$3,($str$4 - $str$3)
$str$3:
        /*353d2*/ 	.byte	0x25, 0x63, 0x25, 0x63, 0x25, 0x63, 0x25, 0x63, 0x0a, 0x00
	.type		$str$4,@object
	.size		$str$4,($str$5 - $str$4)
$str$4:
        /*353dc*/ 	.byte	0x25, 0x63, 0x25, 0x63, 0x25, 0x63, 0x25, 0x63, 0x25, 0x63, 0x0a, 0x00
	.type		$str$5,@object
	.size		$str$5,($str$6 - $str$5)
$str$5:
        /*353e8*/ 	.byte	0x25, 0x63, 0x25, 0x63, 0x25, 0x63, 0x25, 0x63, 0x25, 0x63, 0x25, 0x63, 0x0a, 0x00
	.type		$str$6,@object
	.size		$str$6,($str$7 - $str$6)
$str$6:
        /*353f6*/ 	.byte	0x25, 0x63, 0x25, 0x63, 0x25, 0x63, 0x25, 0x63, 0x25, 0x63, 0x25, 0x63, 0x25, 0x63, 0x0a, 0x00
	.type		$str$7,@object
	.size		$str$7,(.L_16 - $str$7)
$str$7:
        /*35406*/ 	.byte	0x25, 0x63, 0x25, 0x63, 0x25, 0x63, 0x25, 0x63, 0x25, 0x63, 0x25, 0x63, 0x25, 0x63, 0x25, 0x63
        /*35416*/ 	.byte	0x0a, 0x00
.L_16:


//--------------------- .nv.shared.reserved.0     --------------------------
	.section	.nv.shared.reserved.0,"aw",@nobits
	.weak		__nv_reservedSMEM_offset_0_alias
	.size		__nv_reservedSMEM_offset_0_alias, 0, 64
	.other		__nv_reservedSMEM_offset_0_alias,@"STO_CUDA_RESERVED_SHARED STV_DEFAULT"
__nv_reservedSMEM_offset_0_alias:
	.zero		0
	.zero		64


//--------------------- .nv.constant0._Z10bruteforcePcS_ --------------------------
	.section	.nv.constant0._Z10bruteforcePcS_,"a",@progbits
	.sectionflags	@""
	.align	4
.nv.constant0._Z10bruteforcePcS_:
	.zero		912


//--------------------- SYMBOLS --------------------------

	.type		.nv.reservedSmem.offset0,@object
	.size		.nv.reservedSmem.offset0,0x4
	.type		vprintf,@function
